	.target	sm_100a

	.elftype	@"ET_EXEC"


//--------------------- .note.nv.tkinfo           --------------------------
	.section	.note.nv.tkinfo,"",@"SHT_NOTE"
	.sectionflags	@"SHF_NOTE_NV_TKINFO"
	.tkinfo
        /*0018*/ 	.word	0x00000002
        /*0030*/ 	.string	""
        /*0030*/ 	.string	"ptxas"
        /*0030*/ 	.string	"Cuda compilation tools, release 13.0, V13.0.88"
        /*0030*/ 	.string	"Build cuda_13.0.r13.0/compiler.36424714_0"
        /*0030*/ 	.string	"-arch sm_100a -m 64 "



//--------------------- .note.nv.cuinfo           --------------------------
	.section	.note.nv.cuinfo,"",@"SHT_NOTE"
	.sectionflags	@"SHF_NOTE_NV_CUINFO"
        /*0018*/ 	.short	0x0002
        /*001a*/ 	.short	0x0064
        /*001c*/ 	.short	0x0082
	.zero		2


//--------------------- .nv.info                  --------------------------
	.section	.nv.info,"",@"SHT_CUDA_INFO"
	.align	4


	//----- nvinfo : EIATTR_REGCOUNT
	.align		4
        /*0000*/ 	.byte	0x04, 0x2f
        /*0002*/ 	.short	(.L_19 - .L_18)
	.align		4
.L_18:
        /*0004*/ 	.word	index@(_ZN7cutlass13device_kernelINS_4gemm6kernel13GemmUniversalIN4cute5tupleIJiiiiEEENS1_10collective13CollectiveMmaINS1_35MainloopSm100TmaUmmaWarpSpecializedILi26ELi2ELi4ENS5_IJNS4_1CILi1EEESB_SB_EEEEENS5_IJNSA_ILi64EEESE_NSA_ILi32EEEEEENS_10bfloat16_tENS5_IJSB_llEEESH_NS5_IJlSB_lEEENS4_8TiledMMAINS4_8MMA_AtomIJNS4_20SM100_MMA_F16BF16_SSISH_SH_fLi64ELi64ELNS4_4UMMA5MajorE1ELSO_0ELNSN_7ScaleInE0ELSP_0EEEEEENS4_6LayoutISC_NS5_IJNSA_ILi0EEEST_ST_EEEEENS5_IJNS4_10UnderscoreESW_SW_EEEEENS4_13SM90_TMA_LOADENS4_14ComposedLayoutINS4_7SwizzleILi3ELi4ELi3EEENS4_18smem_ptr_flag_bitsILi16EEENSS_INS5_IJSE_NSA_ILi8EEEEEENS5_IJSB_SE_EEEEEEEvNS4_8identityESZ_NS10_INS11_ILi2ELi4ELi3EEES14_NSS_INS5_IJS15_SF_EEENS5_IJSF_SB_EEEEEEEvS1A_EENS_8epilogue10collective18CollectiveEpilogueINS1H_23Sm100TmaWarpSpecializedILi3ELi2ELi16ELb1ELb0EEEJSG_NS5_IJNSS_ISE_SB_EENSS_ISF_SB_EEEEESH_SJ_SH_SJ_NS1H_6fusion15FusionCallbacksIS1L_NS1P_17LinearCombinationISH_fSH_fLNS_15FloatRoundStyleE2EEESG_S1O_JEEENS4_5SM1004TMEM4LOAD26SM100_TMEM_LOAD_16dp256b4xESZ_S1F_NS4_17SM75_U32x4_LDSM_NENS4_14SM90_TMA_STOREES1F_NS4_17SM90_U32x4_STSM_NENS4_39AutoVectorizingCopyWithAssumedAlignmentILi128EEEEEEvvEEEEvNT_6ParamsE)
        /*0008*/ 	.word	0x0000004f


	//----- nvinfo : EIATTR_FRAME_SIZE
	.align		4
.L_19:
        /*000c*/ 	.byte	0x04, 0x11
        /*000e*/ 	.short	(.L_21 - .L_20)
	.align		4
.L_20:
        /*0010*/ 	.word	index@($__internal_2_$__cuda_sm10x_tcgen05_guardrail_trap_unallocated_columns_being_dealloced)
        /*0014*/ 	.word	0x00000000


	//----- nvinfo : EIATTR_FRAME_SIZE
	.align		4
.L_21:
        /*0018*/ 	.byte	0x04, 0x11
        /*001a*/ 	.short	(.L_23 - .L_22)
	.align		4
.L_22:
        /*001c*/ 	.word	index@($__internal_1_$__cuda_sm10x_tcgen05_guardrail_trap_phase_invalid_during_alloc)
        /*0020*/ 	.word	0x00000000


	//----- nvinfo : EIATTR_FRAME_SIZE
	.align		4
.L_23:
        /*0024*/ 	.byte	0x04, 0x11
        /*0026*/ 	.short	(.L_25 - .L_24)
	.align		4
.L_24:
        /*0028*/ 	.word	index@($__internal_0_$__cuda_sm10x_tcgen05_guardrail_trap_col_being_dealloced_not_returned_by_alloc)
        /*002c*/ 	.word	0x00000000


	//----- nvinfo : EIATTR_FRAME_SIZE
	.align		4
.L_25:
        /*0030*/ 	.byte	0x04, 0x11
        /*0032*/ 	.short	(.L_27 - .L_26)
	.align		4
.L_26:
        /*0034*/ 	.word	index@(_ZN7cutlass13device_kernelINS_4gemm6kernel13GemmUniversalIN4cute5tupleIJiiiiEEENS1_10collective13CollectiveMmaINS1_35MainloopSm100TmaUmmaWarpSpecializedILi26ELi2ELi4ENS5_IJNS4_1CILi1EEESB_SB_EEEEENS5_IJNSA_ILi64EEESE_NSA_ILi32EEEEEENS_10bfloat16_tENS5_IJSB_llEEESH_NS5_IJlSB_lEEENS4_8TiledMMAINS4_8MMA_AtomIJNS4_20SM100_MMA_F16BF16_SSISH_SH_fLi64ELi64ELNS4_4UMMA5MajorE1ELSO_0ELNSN_7ScaleInE0ELSP_0EEEEEENS4_6LayoutISC_NS5_IJNSA_ILi0EEEST_ST_EEEEENS5_IJNS4_10UnderscoreESW_SW_EEEEENS4_13SM90_TMA_LOADENS4_14ComposedLayoutINS4_7SwizzleILi3ELi4ELi3EEENS4_18smem_ptr_flag_bitsILi16EEENSS_INS5_IJSE_NSA_ILi8EEEEEENS5_IJSB_SE_EEEEEEEvNS4_8identityESZ_NS10_INS11_ILi2ELi4ELi3EEES14_NSS_INS5_IJS15_SF_EEENS5_IJSF_SB_EEEEEEEvS1A_EENS_8epilogue10collective18CollectiveEpilogueINS1H_23Sm100TmaWarpSpecializedILi3ELi2ELi16ELb1ELb0EEEJSG_NS5_IJNSS_ISE_SB_EENSS_ISF_SB_EEEEESH_SJ_SH_SJ_NS1H_6fusion15FusionCallbacksIS1L_NS1P_17LinearCombinationISH_fSH_fLNS_15FloatRoundStyleE2EEESG_S1O_JEEENS4_5SM1004TMEM4LOAD26SM100_TMEM_LOAD_16dp256b4xESZ_S1F_NS4_17SM75_U32x4_LDSM_NENS4_14SM90_TMA_STOREES1F_NS4_17SM90_U32x4_STSM_NENS4_39AutoVectorizingCopyWithAssumedAlignmentILi128EEEEEEvvEEEEvNT_6ParamsE)
        /*0038*/ 	.word	0x00000000


	//----- nvinfo : EIATTR_MIN_STACK_SIZE
	.align		4
.L_27:
        /*003c*/ 	.byte	0x04, 0x12
        /*003e*/ 	.short	(.L_29 - .L_28)
	.align		4
.L_28:
        /*0040*/ 	.word	index@(_ZN7cutlass13device_kernelINS_4gemm6kernel13GemmUniversalIN4cute5tupleIJiiiiEEENS1_10collective13CollectiveMmaINS1_35MainloopSm100TmaUmmaWarpSpecializedILi26ELi2ELi4ENS5_IJNS4_1CILi1EEESB_SB_EEEEENS5_IJNSA_ILi64EEESE_NSA_ILi32EEEEEENS_10bfloat16_tENS5_IJSB_llEEESH_NS5_IJlSB_lEEENS4_8TiledMMAINS4_8MMA_AtomIJNS4_20SM100_MMA_F16BF16_SSISH_SH_fLi64ELi64ELNS4_4UMMA5MajorE1ELSO_0ELNSN_7ScaleInE0ELSP_0EEEEEENS4_6LayoutISC_NS5_IJNSA_ILi0EEEST_ST_EEEEENS5_IJNS4_10UnderscoreESW_SW_EEEEENS4_13SM90_TMA_LOADENS4_14ComposedLayoutINS4_7SwizzleILi3ELi4ELi3EEENS4_18smem_ptr_flag_bitsILi16EEENSS_INS5_IJSE_NSA_ILi8EEEEEENS5_IJSB_SE_EEEEEEEvNS4_8identityESZ_NS10_INS11_ILi2ELi4ELi3EEES14_NSS_INS5_IJS15_SF_EEENS5_IJSF_SB_EEEEEEEvS1A_EENS_8epilogue10collective18CollectiveEpilogueINS1H_23Sm100TmaWarpSpecializedILi3ELi2ELi16ELb1ELb0EEEJSG_NS5_IJNSS_ISE_SB_EENSS_ISF_SB_EEEEESH_SJ_SH_SJ_NS1H_6fusion15FusionCallbacksIS1L_NS1P_17LinearCombinationISH_fSH_fLNS_15FloatRoundStyleE2EEESG_S1O_JEEENS4_5SM1004TMEM4LOAD26SM100_TMEM_LOAD_16dp256b4xESZ_S1F_NS4_17SM75_U32x4_LDSM_NENS4_14SM90_TMA_STOREES1F_NS4_17SM90_U32x4_STSM_NENS4_39AutoVectorizingCopyWithAssumedAlignmentILi128EEEEEEvvEEEEvNT_6ParamsE)
        /*0044*/ 	.word	0x00000000
.L_29:


//--------------------- .nv.compat                --------------------------
	.section	.nv.compat,"",@"SHT_CUDA_COMPAT_INFO"
	.align	4
        /*0000*/ 	.byte	0x02, 0x09, 0x01, 0x00, 0x02, 0x02, 0x02, 0x00, 0x02, 0x05, 0x05, 0x00, 0x03, 0x07, 0x01, 0x01
        /*0010*/ 	.byte	0x02, 0x03, 0x01, 0x00, 0x02, 0x06, 0x01, 0x00, 0x04, 0x0b, 0x08, 0x00, 0x09, 0x00, 0x00, 0x00
        /*0020*/ 	.byte	0x00, 0x00, 0x00, 0x00


//--------------------- .nv.info._ZN7cutlass13device_kernelINS_4gemm6kernel13GemmUniversalIN4cute5tupleIJiiiiEEENS1_10collective13CollectiveMmaINS1_35MainloopSm100TmaUmmaWarpSpecializedILi26ELi2ELi4ENS5_IJNS4_1CILi1EEESB_SB_EEEEENS5_IJNSA_ILi64EEESE_NSA_ILi32EEEEEENS_10bfloat16_tENS5_IJSB_llEEESH_NS5_IJlSB_lEEENS4_8TiledMMAINS4_8MMA_AtomIJNS4_20SM100_MMA_F16BF16_SSISH_SH_fLi64ELi64ELNS4_4UMMA5MajorE1ELSO_0ELNSN_7ScaleInE0ELSP_0EEEEEENS4_6LayoutISC_NS5_IJNSA_ILi0EEEST_ST_EEEEENS5_IJNS4_10UnderscoreESW_SW_EEEEENS4_13SM90_TMA_LOADENS4_14ComposedLayoutINS4_7SwizzleILi3ELi4ELi3EEENS4_18smem_ptr_flag_bitsILi16EEENSS_INS5_IJSE_NSA_ILi8EEEEEENS5_IJSB_SE_EEEEEEEvNS4_8identityESZ_NS10_INS11_ILi2ELi4ELi3EEES14_NSS_INS5_IJS15_SF_EEENS5_IJSF_SB_EEEEEEEvS1A_EENS_8epilogue10collective18CollectiveEpilogueINS1H_23Sm100TmaWarpSpecializedILi3ELi2ELi16ELb1ELb0EEEJSG_NS5_IJNSS_ISE_SB_EENSS_ISF_SB_EEEEESH_SJ_SH_SJ_NS1H_6fusion15FusionCallbacksIS1L_NS1P_17LinearCombinationISH_fSH_fLNS_15FloatRoundStyleE2EEESG_S1O_JEEENS4_5SM1004TMEM4LOAD26SM100_TMEM_LOAD_16dp256b4xESZ_S1F_NS4_17SM75_U32x4_LDSM_NENS4_14SM90_TMA_STOREES1F_NS4_17SM90_U32x4_STSM_NENS4_39AutoVectorizingCopyWithAssumedAlignmentILi128EEEEEEvvEEEEvNT_6ParamsE --------------------------
	.section	.nv.info._ZN7cutlass13device_kernelINS_4gemm6kernel13GemmUniversalIN4cute5tupleIJiiiiEEENS1_10collective13CollectiveMmaINS1_35MainloopSm100TmaUmmaWarpSpecializedILi26ELi2ELi4ENS5_IJNS4_1CILi1EEESB_SB_EEEEENS5_IJNSA_ILi64EEESE_NSA_ILi32EEEEEENS_10bfloat16_tENS5_IJSB_llEEESH_NS5_IJlSB_lEEENS4_8TiledMMAINS4_8MMA_AtomIJNS4_20SM100_MMA_F16BF16_SSISH_SH_fLi64ELi64ELNS4_4UMMA5MajorE1ELSO_0ELNSN_7ScaleInE0ELSP_0EEEEEENS4_6LayoutISC_NS5_IJNSA_ILi0EEEST_ST_EEEEENS5_IJNS4_10UnderscoreESW_SW_EEEEENS4_13SM90_TMA_LOADENS4_14ComposedLayoutINS4_7SwizzleILi3ELi4ELi3EEENS4_18smem_ptr_flag_bitsILi16EEENSS_INS5_IJSE_NSA_ILi8EEEEEENS5_IJSB_SE_EEEEEEEvNS4_8identityESZ_NS10_INS11_ILi2ELi4ELi3EEES14_NSS_INS5_IJS15_SF_EEENS5_IJSF_SB_EEEEEEEvS1A_EENS_8epilogue10collective18CollectiveEpilogueINS1H_23Sm100TmaWarpSpecializedILi3ELi2ELi16ELb1ELb0EEEJSG_NS5_IJNSS_ISE_SB_EENSS_ISF_SB_EEEEESH_SJ_SH_SJ_NS1H_6fusion15FusionCallbacksIS1L_NS1P_17LinearCombinationISH_fSH_fLNS_15FloatRoundStyleE2EEESG_S1O_JEEENS4_5SM1004TMEM4LOAD26SM100_TMEM_LOAD_16dp256b4xESZ_S1F_NS4_17SM75_U32x4_LDSM_NENS4_14SM90_TMA_STOREES1F_NS4_17SM90_U32x4_STSM_NENS4_39AutoVectorizingCopyWithAssumedAlignmentILi128EEEEEEvvEEEEvNT_6ParamsE,"",@"SHT_CUDA_INFO"
	.sectionflags	@""
	.align	4


	//----- nvinfo : EIATTR_CUDA_API_VERSION
	.align		4
        /*0000*/ 	.byte	0x04, 0x37
        /*0002*/ 	.short	(.L_31 - .L_30)
.L_30:
        /*0004*/ 	.word	0x00000082


	//----- nvinfo : EIATTR_KPARAM_INFO
	.align		4
.L_31:
        /*0008*/ 	.byte	0x04, 0x17
        /*000a*/ 	.short	(.L_33 - .L_32)
.L_32:
        /*000c*/ 	.word	0x00000000
        /*0010*/ 	.short	0x0000
        /*0012*/ 	.short	0x0000
        /*0014*/ 	.byte	0x00, 0xf0, 0x01, 0x20


	//----- nvinfo : EIATTR_AT_ENTRY_FRAGMENTS
	.align		4
.L_33:
        /*0018*/ 	.byte	0x04, 0x4f
        /*001a*/ 	.short	(.L_35 - .L_34)


	//   ....[0]....
.L_34:
        /*001c*/ 	.word	0x00000006


	//----- nvinfo : EIATTR_RESERVED_SMEM_USED
	.align		4
.L_35:
        /*0020*/ 	.byte	0x01, 0x41
	.zero		2


	//----- nvinfo : EIATTR_SPARSE_MMA_MASK
	.align		4
        /*0024*/ 	.byte	0x03, 0x50
        /*0026*/ 	.short	0x0000


	//----- nvinfo : EIATTR_TCGEN05_1CTA_USED
	.align		4
        /*0028*/ 	.byte	0x01, 0x51
	.zero		2


	//----- nvinfo : EIATTR_MAXREG_COUNT
	.align		4
        /*002c*/ 	.byte	0x03, 0x1b
        /*002e*/ 	.short	0x00ff


	//----- nvinfo : EIATTR_NUM_BARRIERS
	.align		4
        /*0030*/ 	.byte	0x02, 0x4c
        /*0032*/ 	.byte	0x07
	.zero		1


	//----- nvinfo : EIATTR_EXTERNS
	.align		4
        /*0034*/ 	.byte	0x04, 0x0f
        /*0036*/ 	.short	(.L_37 - .L_36)


	//   ....[0]....
	.align		4
.L_36:
        /*0038*/ 	.word	index@(__assertfail)


	//----- nvinfo : EIATTR_MERCURY_ISA_VERSION
	.align		4
.L_37:
        /*003c*/ 	.byte	0x03, 0x5f
        /*003e*/ 	.short	0x0101


	//----- nvinfo : EIATTR_INT_WARP_WIDE_INSTR_OFFSETS
	.align		4
        /*0040*/ 	.byte	0x04, 0x31
        /*0042*/ 	.short	(.L_39 - .L_38)


	//   ....[0]....
.L_38:
        /*0044*/ 	.word	0x00002090


	//   ....[1]....
        /*0048*/ 	.word	0x000046a0


	//   ....[2]....
        /*004c*/ 	.word	0x000046d0


	//   ....[3]....
        /*0050*/ 	.word	0x00004720


	//   ....[4]....
        /*0054*/ 	.word	0x00005000


	//   ....[5]....
        /*0058*/ 	.word	0x00005020


	//   ....[6]....
        /*005c*/ 	.word	0x000052f0


	//   ....[7]....
        /*0060*/ 	.word	0x00005420


	//----- nvinfo : EIATTR_COOP_GROUP_MASK_REGIDS
	.align		4
.L_39:
        /*0064*/ 	.byte	0x04, 0x29
        /*0066*/ 	.short	(.L_41 - .L_40)


	//   ....[0]....
.L_40:
        /*0068*/ 	.word	0xffffffff


	//   ....[1]....
        /*006c*/ 	.word	0xffffffff


	//   ....[2]....
        /*0070*/ 	.word	0xffffffff


	//   ....[3]....
        /*0074*/ 	.word	0xffffffff


	//   ....[4]....
        /*0078*/ 	.word	0xffffffff


	//   ....[5]....
        /*007c*/ 	.word	0xffffffff


	//   ....[6]....
        /*0080*/ 	.word	0xffffffff


	//   ....[7]....
        /*0084*/ 	.word	0xffffffff


	//   ....[8]....
        /*0088*/ 	.word	0xffffffff


	//   ....[9]....
        /*008c*/ 	.word	0xffffffff


	//   ....[10]....
        /*0090*/ 	.word	0xffffffff


	//   ....[11]....
        /*0094*/ 	.word	0xffffffff


	//   ....[12]....
        /*0098*/ 	.word	0xffffffff


	//----- nvinfo : EIATTR_COOP_GROUP_INSTR_OFFSETS
	.align		4
.L_41:
        /*009c*/ 	.byte	0x04, 0x28
        /*009e*/ 	.short	(.L_43 - .L_42)


	//   ....[0]....
.L_42:
        /*00a0*/ 	.word	0x00000090


	//   ....[1]....
        /*00a4*/ 	.word	0x000004d0


	//   ....[2]....
        /*00a8*/ 	.word	0x00000930


	//   ....[3]....
        /*00ac*/ 	.word	0x00000ab0


	//   ....[4]....
        /*00b0*/ 	.word	0x00000bb0


	//   ....[5]....
        /*00b4*/ 	.word	0x00000d20


	//   ....[6]....
        /*00b8*/ 	.word	0x00000ec0


	//   ....[7]....
        /*00bc*/ 	.word	0x00001f70


	//   ....[8]....
        /*00c0*/ 	.word	0x000039b0


	//   ....[9]....
        /*00c4*/ 	.word	0x00003bc0


	//   ....[10]....
        /*00c8*/ 	.word	0x00003bf0


	//   ....[11]....
        /*00cc*/ 	.word	0x00004590


	//   ....[12]....
        /*00d0*/ 	.word	0x000047c0


	//----- nvinfo : EIATTR_VRC_CTA_INIT_COUNT
	.align		4
.L_43:
        /*00d4*/ 	.byte	0x02, 0x4a
        /*00d6*/ 	.byte	0x80
	.zero		1


	//----- nvinfo : EIATTR_SYSCALL_OFFSETS
	.align		4
        /*00d8*/ 	.byte	0x04, 0x46
        /*00da*/ 	.short	(.L_45 - .L_44)


	//   ....[0]....
.L_44:
        /*00dc*/ 	.word	0x00006000


	//   ....[1]....
        /*00e0*/ 	.word	0x000060f0


	//   ....[2]....
        /*00e4*/ 	.word	0x000068d0


	//   ....[3]....
        /*00e8*/ 	.word	0x00007210


	//----- nvinfo : EIATTR_MBARRIER_INSTR_OFFSETS
	.align		4
.L_45:
        /*00ec*/ 	.byte	0x04, 0x39
        /*00ee*/ 	.short	(.L_47 - .L_46)


	//   ....[0]....
.L_46:
        /*00f0*/ 	.word	0x000005d0
        /*00f4*/ 	.word	0x000000ff
        /*00f8*/ 	.word	0x00000000
        /*00fc*/ 	.short	0x0100
        /*00fe*/ 	.byte	0x05
	.zero		1


	//   ....[1]....
        /*0100*/ 	.word	0x000005e0
        /*0104*/ 	.word	0x000000ff
        /*0108*/ 	.word	0x000000d0
        /*010c*/ 	.short	0x0100
        /*010e*/ 	.byte	0x05
	.zero		1


	//   ....[2]....
        /*0110*/ 	.word	0x000005f0
        /*0114*/ 	.word	0x000000ff
        /*0118*/ 	.word	0x00000008
        /*011c*/ 	.short	0x0100
        /*011e*/ 	.byte	0x05
	.zero		1


	//   ....[3]....
        /*0120*/ 	.word	0x00000600
        /*0124*/ 	.word	0x000000ff
        /*0128*/ 	.word	0x000000d8
        /*012c*/ 	.short	0x0100
        /*012e*/ 	.byte	0x05
	.zero		1


	//   ....[4]....
        /*0130*/ 	.word	0x00000610
        /*0134*/ 	.word	0x000000ff
        /*0138*/ 	.word	0x00000010
        /*013c*/ 	.short	0x0100
        /*013e*/ 	.byte	0x05
	.zero		1


	//   ....[5]....
        /*0140*/ 	.word	0x00000620
        /*0144*/ 	.word	0x000000ff
        /*0148*/ 	.word	0x000000e0
        /*014c*/ 	.short	0x0100
        /*014e*/ 	.byte	0x05
	.zero		1


	//   ....[6]....
        /*0150*/ 	.word	0x00000630
        /*0154*/ 	.word	0x000000ff
        /*0158*/ 	.word	0x00000018
        /*015c*/ 	.short	0x0100
        /*015e*/ 	.byte	0x05
	.zero		1


	//   ....[7]....
        /*0160*/ 	.word	0x00000640
        /*0164*/ 	.word	0x000000ff
        /*0168*/ 	.word	0x000000e8
        /*016c*/ 	.short	0x0100
        /*016e*/ 	.byte	0x05
	.zero		1


	//   ....[8]....
        /*0170*/ 	.word	0x00000650
        /*0174*/ 	.word	0x000000ff
        /*0178*/ 	.word	0x00000020
        /*017c*/ 	.short	0x0100
        /*017e*/ 	.byte	0x05
	.zero		1


	//   ....[9]....
        /*0180*/ 	.word	0x00000660
        /*0184*/ 	.word	0x000000ff
        /*0188*/ 	.word	0x000000f0
        /*018c*/ 	.short	0x0100
        /*018e*/ 	.byte	0x05
	.zero		1


	//   ....[10]....
        /*0190*/ 	.word	0x00000670
        /*0194*/ 	.word	0x000000ff
        /*0198*/ 	.word	0x00000028
        /*019c*/ 	.short	0x0100
        /*019e*/ 	.byte	0x05
	.zero		1


	//   ....[11]....
        /*01a0*/ 	.word	0x00000680
        /*01a4*/ 	.word	0x000000ff
        /*01a8*/ 	.word	0x000000f8
        /*01ac*/ 	.short	0x0100
        /*01ae*/ 	.byte	0x05
	.zero		1


	//   ....[12]....
        /*01b0*/ 	.word	0x00000690
        /*01b4*/ 	.word	0x000000ff
        /*01b8*/ 	.word	0x00000030
        /*01bc*/ 	.short	0x0100
        /*01be*/ 	.byte	0x05
	.zero		1


	//   ....[13]....
        /*01c0*/ 	.word	0x000006a0
        /*01c4*/ 	.word	0x000000ff
        /*01c8*/ 	.word	0x00000100
        /*01cc*/ 	.short	0x0100
        /*01ce*/ 	.byte	0x05
	.zero		1


	//   ....[14]....
        /*01d0*/ 	.word	0x000006b0
        /*01d4*/ 	.word	0x000000ff
        /*01d8*/ 	.word	0x00000038
        /*01dc*/ 	.short	0x0100
        /*01de*/ 	.byte	0x05
	.zero		1


	//   ....[15]....
        /*01e0*/ 	.word	0x000006c0
        /*01e4*/ 	.word	0x000000ff
        /*01e8*/ 	.word	0x00000108
        /*01ec*/ 	.short	0x0100
        /*01ee*/ 	.byte	0x05
	.zero		1


	//   ....[16]....
        /*01f0*/ 	.word	0x000006d0
        /*01f4*/ 	.word	0x000000ff
        /*01f8*/ 	.word	0x00000040
        /*01fc*/ 	.short	0x0100
        /*01fe*/ 	.byte	0x05
	.zero		1


	//   ....[17]....
        /*0200*/ 	.word	0x000006e0
        /*0204*/ 	.word	0x000000ff
        /*0208*/ 	.word	0x00000110
        /*020c*/ 	.short	0x0100
        /*020e*/ 	.byte	0x05
	.zero		1


	//   ....[18]....
        /*0210*/ 	.word	0x000006f0
        /*0214*/ 	.word	0x000000ff
        /*0218*/ 	.word	0x00000048
        /*021c*/ 	.short	0x0100
        /*021e*/ 	.byte	0x05
	.zero		1


	//   ....[19]....
        /*0220*/ 	.word	0x00000700
        /*0224*/ 	.word	0x000000ff
        /*0228*/ 	.word	0x00000118
        /*022c*/ 	.short	0x0100
        /*022e*/ 	.byte	0x05
	.zero		1


	//   ....[20]....
        /*0230*/ 	.word	0x00000710
        /*0234*/ 	.word	0x000000ff
        /*0238*/ 	.word	0x00000050
        /*023c*/ 	.short	0x0100
        /*023e*/ 	.byte	0x05
	.zero		1


	//   ....[21]....
        /*0240*/ 	.word	0x00000720
        /*0244*/ 	.word	0x000000ff
        /*0248*/ 	.word	0x00000120
        /*024c*/ 	.short	0x0100
        /*024e*/ 	.byte	0x05
	.zero		1


	//   ....[22]....
        /*0250*/ 	.word	0x00000730
        /*0254*/ 	.word	0x000000ff
        /*0258*/ 	.word	0x00000058
        /*025c*/ 	.short	0x0100
        /*025e*/ 	.byte	0x05
	.zero		1


	//   ....[23]....
        /*0260*/ 	.word	0x00000740
        /*0264*/ 	.word	0x000000ff
        /*0268*/ 	.word	0x00000128
        /*026c*/ 	.short	0x0100
        /*026e*/ 	.byte	0x05
	.zero		1


	//   ....[24]....
        /*0270*/ 	.word	0x00000750
        /*0274*/ 	.word	0x000000ff
        /*0278*/ 	.word	0x00000060
        /*027c*/ 	.short	0x0100
        /*027e*/ 	.byte	0x05
	.zero		1


	//   ....[25]....
        /*0280*/ 	.word	0x00000760
        /*0284*/ 	.word	0x000000ff
        /*0288*/ 	.word	0x00000130
        /*028c*/ 	.short	0x0100
        /*028e*/ 	.byte	0x05
	.zero		1


	//   ....[26]....
        /*0290*/ 	.word	0x00000770
        /*0294*/ 	.word	0x000000ff
        /*0298*/ 	.word	0x00000068
        /*029c*/ 	.short	0x0100
        /*029e*/ 	.byte	0x05
	.zero		1


	//   ....[27]....
        /*02a0*/ 	.word	0x00000780
        /*02a4*/ 	.word	0x000000ff
        /*02a8*/ 	.word	0x00000138
        /*02ac*/ 	.short	0x0100
        /*02ae*/ 	.byte	0x05
	.zero		1


	//   ....[28]....
        /*02b0*/ 	.word	0x00000790
        /*02b4*/ 	.word	0x000000ff
        /*02b8*/ 	.word	0x00000070
        /*02bc*/ 	.short	0x0100
        /*02be*/ 	.byte	0x05
	.zero		1


	//   ....[29]....
        /*02c0*/ 	.word	0x000007a0
        /*02c4*/ 	.word	0x000000ff
        /*02c8*/ 	.word	0x00000140
        /*02cc*/ 	.short	0x0100
        /*02ce*/ 	.byte	0x05
	.zero		1


	//   ....[30]....
        /*02d0*/ 	.word	0x000007b0
        /*02d4*/ 	.word	0x000000ff
        /*02d8*/ 	.word	0x00000078
        /*02dc*/ 	.short	0x0100
        /*02de*/ 	.byte	0x05
	.zero		1


	//   ....[31]....
        /*02e0*/ 	.word	0x000007c0
        /*02e4*/ 	.word	0x000000ff
        /*02e8*/ 	.word	0x00000148
        /*02ec*/ 	.short	0x0100
        /*02ee*/ 	.byte	0x05
	.zero		1


	//   ....[32]....
        /*02f0*/ 	.word	0x000007d0
        /*02f4*/ 	.word	0x000000ff
        /*02f8*/ 	.word	0x00000080
        /*02fc*/ 	.short	0x0100
        /*02fe*/ 	.byte	0x05
	.zero		1


	//   ....[33]....
        /*0300*/ 	.word	0x000007e0
        /*0304*/ 	.word	0x000000ff
        /*0308*/ 	.word	0x00000150
        /*030c*/ 	.short	0x0100
        /*030e*/ 	.byte	0x05
	.zero		1


	//   ....[34]....
        /*0310*/ 	.word	0x000007f0
        /*0314*/ 	.word	0x000000ff
        /*0318*/ 	.word	0x00000088
        /*031c*/ 	.short	0x0100
        /*031e*/ 	.byte	0x05
	.zero		1


	//   ....[35]....
        /*0320*/ 	.word	0x00000800
        /*0324*/ 	.word	0x000000ff
        /*0328*/ 	.word	0x00000158
        /*032c*/ 	.short	0x0100
        /*032e*/ 	.byte	0x05
	.zero		1


	//   ....[36]....
        /*0330*/ 	.word	0x00000810
        /*0334*/ 	.word	0x000000ff
        /*0338*/ 	.word	0x00000090
        /*033c*/ 	.short	0x0100
        /*033e*/ 	.byte	0x05
	.zero		1


	//   ....[37]....
        /*0340*/ 	.word	0x00000820
        /*0344*/ 	.word	0x000000ff
        /*0348*/ 	.word	0x00000160
        /*034c*/ 	.short	0x0100
        /*034e*/ 	.byte	0x05
	.zero		1


	//   ....[38]....
        /*0350*/ 	.word	0x00000830
        /*0354*/ 	.word	0x000000ff
        /*0358*/ 	.word	0x00000098
        /*035c*/ 	.short	0x0100
        /*035e*/ 	.byte	0x05
	.zero		1


	//   ....[39]....
        /*0360*/ 	.word	0x00000840
        /*0364*/ 	.word	0x000000ff
        /*0368*/ 	.word	0x00000168
        /*036c*/ 	.short	0x0100
        /*036e*/ 	.byte	0x05
	.zero		1


	//   ....[40]....
        /*0370*/ 	.word	0x00000850
        /*0374*/ 	.word	0x000000ff
        /*0378*/ 	.word	0x000000a0
        /*037c*/ 	.short	0x0100
        /*037e*/ 	.byte	0x05
	.zero		1


	//   ....[41]....
        /*0380*/ 	.word	0x00000860
        /*0384*/ 	.word	0x000000ff
        /*0388*/ 	.word	0x00000170
        /*038c*/ 	.short	0x0100
        /*038e*/ 	.byte	0x05
	.zero		1


	//   ....[42]....
        /*0390*/ 	.word	0x00000870
        /*0394*/ 	.word	0x000000ff
        /*0398*/ 	.word	0x000000a8
        /*039c*/ 	.short	0x0100
        /*039e*/ 	.byte	0x05
	.zero		1


	//   ....[43]....
        /*03a0*/ 	.word	0x00000880
        /*03a4*/ 	.word	0x000000ff
        /*03a8*/ 	.word	0x00000178
        /*03ac*/ 	.short	0x0100
        /*03ae*/ 	.byte	0x05
	.zero		1


	//   ....[44]....
        /*03b0*/ 	.word	0x00000890
        /*03b4*/ 	.word	0x000000ff
        /*03b8*/ 	.word	0x000000b0
        /*03bc*/ 	.short	0x0100
        /*03be*/ 	.byte	0x05
	.zero		1


	//   ....[45]....
        /*03c0*/ 	.word	0x000008a0
        /*03c4*/ 	.word	0x000000ff
        /*03c8*/ 	.word	0x00000180
        /*03cc*/ 	.short	0x0100
        /*03ce*/ 	.byte	0x05
	.zero		1


	//   ....[46]....
        /*03d0*/ 	.word	0x000008b0
        /*03d4*/ 	.word	0x000000ff
        /*03d8*/ 	.word	0x000000b8
        /*03dc*/ 	.short	0x0100
        /*03de*/ 	.byte	0x05
	.zero		1


	//   ....[47]....
        /*03e0*/ 	.word	0x000008c0
        /*03e4*/ 	.word	0x000000ff
        /*03e8*/ 	.word	0x00000188
        /*03ec*/ 	.short	0x0100
        /*03ee*/ 	.byte	0x05
	.zero		1


	//   ....[48]....
        /*03f0*/ 	.word	0x000008d0
        /*03f4*/ 	.word	0x000000ff
        /*03f8*/ 	.word	0x000000c0
        /*03fc*/ 	.short	0x0100
        /*03fe*/ 	.byte	0x05
	.zero		1


	//   ....[49]....
        /*0400*/ 	.word	0x000008e0
        /*0404*/ 	.word	0x000000ff
        /*0408*/ 	.word	0x00000190
        /*040c*/ 	.short	0x0100
        /*040e*/ 	.byte	0x05
	.zero		1


	//   ....[50]....
        /*0410*/ 	.word	0x000008f0
        /*0414*/ 	.word	0x000000ff
        /*0418*/ 	.word	0x000000c8
        /*041c*/ 	.short	0x0100
        /*041e*/ 	.byte	0x05
	.zero		1


	//   ....[51]....
        /*0420*/ 	.word	0x00000900
        /*0424*/ 	.word	0x000000ff
        /*0428*/ 	.word	0x00000198
        /*042c*/ 	.short	0x0100
        /*042e*/ 	.byte	0x05
	.zero		1


	//   ....[52]....
        /*0430*/ 	.word	0x00000a40
        /*0434*/ 	.word	0x000000ff
        /*0438*/ 	.word	0x000001a0
        /*043c*/ 	.short	0x0100
        /*043e*/ 	.byte	0x07
	.zero		1


	//   ....[53]....
        /*0440*/ 	.word	0x00000a50
        /*0444*/ 	.word	0x000000ff
        /*0448*/ 	.word	0x000001b8
        /*044c*/ 	.short	0x0100
        /*044e*/ 	.byte	0x07
	.zero		1


	//   ....[54]....
        /*0450*/ 	.word	0x00000a60
        /*0454*/ 	.word	0x000000ff
        /*0458*/ 	.word	0x000001a8
        /*045c*/ 	.short	0x0100
        /*045e*/ 	.byte	0x07
	.zero		1


	//   ....[55]....
        /*0460*/ 	.word	0x00000a70
        /*0464*/ 	.word	0x000000ff
        /*0468*/ 	.word	0x000001c0
        /*046c*/ 	.short	0x0100
        /*046e*/ 	.byte	0x07
	.zero		1


	//   ....[56]....
        /*0470*/ 	.word	0x00000a80
        /*0474*/ 	.word	0x000000ff
        /*0478*/ 	.word	0x000001b0
        /*047c*/ 	.short	0x0100
        /*047e*/ 	.byte	0x07
	.zero		1


	//   ....[57]....
        /*0480*/ 	.word	0x00000a90
        /*0484*/ 	.word	0x000000ff
        /*0488*/ 	.word	0x000001c8
        /*048c*/ 	.short	0x0100
        /*048e*/ 	.byte	0x07
	.zero		1


	//   ....[58]....
        /*0490*/ 	.word	0x00000b80
        /*0494*/ 	.word	0x000000ff
        /*0498*/ 	.word	0x000001d0
        /*049c*/ 	.short	0x0100
        /*049e*/ 	.byte	0x05
	.zero		1


	//   ....[59]....
        /*04a0*/ 	.word	0x00000b90
        /*04a4*/ 	.word	0x000000ff
        /*04a8*/ 	.word	0x000001d8
        /*04ac*/ 	.short	0x0100
        /*04ae*/ 	.byte	0x05
	.zero		1


	//   ....[60]....
        /*04b0*/ 	.word	0x00000cd0
        /*04b4*/ 	.word	0x000000ff
        /*04b8*/ 	.word	0x000001e0
        /*04bc*/ 	.short	0x0100
        /*04be*/ 	.byte	0x05
	.zero		1


	//   ....[61]....
        /*04c0*/ 	.word	0x00000ce0
        /*04c4*/ 	.word	0x000000ff
        /*04c8*/ 	.word	0x000001f0
        /*04cc*/ 	.short	0x0100
        /*04ce*/ 	.byte	0x05
	.zero		1


	//   ....[62]....
        /*04d0*/ 	.word	0x00000cf0
        /*04d4*/ 	.word	0x000000ff
        /*04d8*/ 	.word	0x000001e8
        /*04dc*/ 	.short	0x0100
        /*04de*/ 	.byte	0x05
	.zero		1


	//   ....[63]....
        /*04e0*/ 	.word	0x00000d00
        /*04e4*/ 	.word	0x000000ff
        /*04e8*/ 	.word	0x000001f8
        /*04ec*/ 	.short	0x0100
        /*04ee*/ 	.byte	0x05
	.zero		1


	//   ....[64]....
        /*04f0*/ 	.word	0x00000e30
        /*04f4*/ 	.word	0x000000ff
        /*04f8*/ 	.word	0x00000200
        /*04fc*/ 	.short	0x0100
        /*04fe*/ 	.byte	0x07
	.zero		1


	//   ....[65]....
        /*0500*/ 	.word	0x00000e40
        /*0504*/ 	.word	0x000000ff
        /*0508*/ 	.word	0x00000220
        /*050c*/ 	.short	0x0100
        /*050e*/ 	.byte	0x07
	.zero		1


	//   ....[66]....
        /*0510*/ 	.word	0x00000e50
        /*0514*/ 	.word	0x000000ff
        /*0518*/ 	.word	0x00000208
        /*051c*/ 	.short	0x0100
        /*051e*/ 	.byte	0x07
	.zero		1


	//   ....[67]....
        /*0520*/ 	.word	0x00000e60
        /*0524*/ 	.word	0x000000ff
        /*0528*/ 	.word	0x00000228
        /*052c*/ 	.short	0x0100
        /*052e*/ 	.byte	0x07
	.zero		1


	//   ....[68]....
        /*0530*/ 	.word	0x00000e70
        /*0534*/ 	.word	0x000000ff
        /*0538*/ 	.word	0x00000210
        /*053c*/ 	.short	0x0100
        /*053e*/ 	.byte	0x07
	.zero		1


	//   ....[69]....
        /*0540*/ 	.word	0x00000e80
        /*0544*/ 	.word	0x000000ff
        /*0548*/ 	.word	0x00000230
        /*054c*/ 	.short	0x0100
        /*054e*/ 	.byte	0x07
	.zero		1


	//   ....[70]....
        /*0550*/ 	.word	0x00000e90
        /*0554*/ 	.word	0x000000ff
        /*0558*/ 	.word	0x00000218
        /*055c*/ 	.short	0x0100
        /*055e*/ 	.byte	0x07
	.zero		1


	//   ....[71]....
        /*0560*/ 	.word	0x00000ea0
        /*0564*/ 	.word	0x000000ff
        /*0568*/ 	.word	0x00000238
        /*056c*/ 	.short	0x0100
        /*056e*/ 	.byte	0x07
	.zero		1


	//   ....[72]....
        /*0570*/ 	.word	0x00000f90
        /*0574*/ 	.word	0x000000ff
        /*0578*/ 	.word	0x00000240
        /*057c*/ 	.short	0x0100
        /*057e*/ 	.byte	0x05
	.zero		1


	//   ....[73]....
        /*0580*/ 	.word	0x00000fa0
        /*0584*/ 	.word	0x000000ff
        /*0588*/ 	.word	0x00000250
        /*058c*/ 	.short	0x0100
        /*058e*/ 	.byte	0x05
	.zero		1


	//   ....[74]....
        /*0590*/ 	.word	0x00000fb0
        /*0594*/ 	.word	0x000000ff
        /*0598*/ 	.word	0x00000248
        /*059c*/ 	.short	0x0100
        /*059e*/ 	.byte	0x05
	.zero		1


	//   ....[75]....
        /*05a0*/ 	.word	0x00000fc0
        /*05a4*/ 	.word	0x000000ff
        /*05a8*/ 	.word	0x00000258
        /*05ac*/ 	.short	0x0100
        /*05ae*/ 	.byte	0x05
	.zero		1


	//   ....[76]....
        /*05b0*/ 	.word	0x00001890
        /*05b4*/ 	.word	0x00000002
        /*05b8*/ 	.word	0x00000250
        /*05bc*/ 	.short	0x010a
        /*05be*/ 	.byte	0xff
	.zero		1


	//   ....[77]....
        /*05c0*/ 	.word	0x000018c0
        /*05c4*/ 	.word	0x00000002
        /*05c8*/ 	.word	0x00000240
        /*05cc*/ 	.short	0x0101
        /*05ce*/ 	.byte	0xff
	.zero		1


	//   ....[78]....
        /*05d0*/ 	.word	0x00001990
        /*05d4*/ 	.word	0x000000ff
        /*05d8*/ 	.word	0x000000d0
        /*05dc*/ 	.short	0x010a
        /*05de*/ 	.byte	0x08
	.zero		1


	//   ....[79]....
        /*05e0*/ 	.word	0x00001a30
        /*05e4*/ 	.word	0x000000ff
        /*05e8*/ 	.word	0x000000d0
        /*05ec*/ 	.short	0x010a
        /*05ee*/ 	.byte	0x21
	.zero		1


	//   ....[80]....
        /*05f0*/ 	.word	0x00001b90
        /*05f4*/ 	.word	0x000000ff
        /*05f8*/ 	.word	0x000000d0
        /*05fc*/ 	.short	0x010a
        /*05fe*/ 	.byte	0x08
	.zero		1


	//   ....[81]....
        /*0600*/ 	.word	0x00001c80
        /*0604*/ 	.word	0x000000ff
        /*0608*/ 	.word	0x000001d8
        /*060c*/ 	.short	0x0101
        /*060e*/ 	.byte	0x04
	.zero		1


	//   ....[82]....
        /*0610*/ 	.word	0x00001ca0
        /*0614*/ 	.word	0x000000ff
        /*0618*/ 	.word	0x000000d0
        /*061c*/ 	.short	0x010a
        /*061e*/ 	.byte	0x08
	.zero		1


	//   ....[83]....
        /*0620*/ 	.word	0x00001d20
        /*0624*/ 	.word	0x000000ff
        /*0628*/ 	.word	0x000000d0
        /*062c*/ 	.short	0x010a
        /*062e*/ 	.byte	0x11
	.zero		1


	//   ....[84]....
        /*0630*/ 	.word	0x00001e80
        /*0634*/ 	.word	0x000000ff
        /*0638*/ 	.word	0x000000d0
        /*063c*/ 	.short	0x010a
        /*063e*/ 	.byte	0x08
	.zero		1


	//   ....[85]....
        /*0640*/ 	.word	0x00001fa0
        /*0644*/ 	.word	0x00000002
        /*0648*/ 	.word	0x000001e0
        /*064c*/ 	.short	0x010a
        /*064e*/ 	.byte	0xff
	.zero		1


	//   ....[86]....
        /*0650*/ 	.word	0x00002060
        /*0654*/ 	.word	0x00000002
        /*0658*/ 	.word	0x00000000
        /*065c*/ 	.short	0x0101
        /*065e*/ 	.byte	0xff
	.zero		1


	//   ....[87]....
        /*0660*/ 	.word	0x000025c0
        /*0664*/ 	.word	0x000000ff
        /*0668*/ 	.word	0x00000000
        /*066c*/ 	.short	0x010a
        /*066e*/ 	.byte	0x05
	.zero		1


	//   ....[88]....
        /*0670*/ 	.word	0x00002650
        /*0674*/ 	.word	0x000000ff
        /*0678*/ 	.word	0x00000000
        /*067c*/ 	.short	0x010a
        /*067e*/ 	.byte	0x05
	.zero		1


	//   ....[89]....
        /*0680*/ 	.word	0x000026e0
        /*0684*/ 	.word	0x000000ff
        /*0688*/ 	.word	0x00000000
        /*068c*/ 	.short	0x010a
        /*068e*/ 	.byte	0x05
	.zero		1


	//   ....[90]....
        /*0690*/ 	.word	0x00002770
        /*0694*/ 	.word	0x000000ff
        /*0698*/ 	.word	0x00000000
        /*069c*/ 	.short	0x010a
        /*069e*/ 	.byte	0x05
	.zero		1


	//   ....[91]....
        /*06a0*/ 	.word	0x00002800
        /*06a4*/ 	.word	0x000000ff
        /*06a8*/ 	.word	0x00000000
        /*06ac*/ 	.short	0x010a
        /*06ae*/ 	.byte	0x05
	.zero		1


	//   ....[92]....
        /*06b0*/ 	.word	0x00002890
        /*06b4*/ 	.word	0x000000ff
        /*06b8*/ 	.word	0x00000000
        /*06bc*/ 	.short	0x010a
        /*06be*/ 	.byte	0x05
	.zero		1


	//   ....[93]....
        /*06c0*/ 	.word	0x00002920
        /*06c4*/ 	.word	0x000000ff
        /*06c8*/ 	.word	0x00000000
        /*06cc*/ 	.short	0x010a
        /*06ce*/ 	.byte	0x05
	.zero		1


	//   ....[94]....
        /*06d0*/ 	.word	0x000029b0
        /*06d4*/ 	.word	0x000000ff
        /*06d8*/ 	.word	0x00000000
        /*06dc*/ 	.short	0x010a
        /*06de*/ 	.byte	0x05
	.zero		1


	//   ....[95]....
        /*06e0*/ 	.word	0x00002a40
        /*06e4*/ 	.word	0x000000ff
        /*06e8*/ 	.word	0x00000000
        /*06ec*/ 	.short	0x010a
        /*06ee*/ 	.byte	0x05
	.zero		1


	//   ....[96]....
        /*06f0*/ 	.word	0x00002ad0
        /*06f4*/ 	.word	0x000000ff
        /*06f8*/ 	.word	0x00000000
        /*06fc*/ 	.short	0x010a
        /*06fe*/ 	.byte	0x05
	.zero		1


	//   ....[97]....
        /*0700*/ 	.word	0x00002b60
        /*0704*/ 	.word	0x000000ff
        /*0708*/ 	.word	0x00000000
        /*070c*/ 	.short	0x010a
        /*070e*/ 	.byte	0x05
	.zero		1


	//   ....[98]....
        /*0710*/ 	.word	0x00002bf0
        /*0714*/ 	.word	0x000000ff
        /*0718*/ 	.word	0x00000000
        /*071c*/ 	.short	0x010a
        /*071e*/ 	.byte	0x05
	.zero		1


	//   ....[99]....
        /*0720*/ 	.word	0x00002c80
        /*0724*/ 	.word	0x000000ff
        /*0728*/ 	.word	0x00000000
        /*072c*/ 	.short	0x010a
        /*072e*/ 	.byte	0x05
	.zero		1


	//   ....[100]....
        /*0730*/ 	.word	0x00002d10
        /*0734*/ 	.word	0x000000ff
        /*0738*/ 	.word	0x00000000
        /*073c*/ 	.short	0x010a
        /*073e*/ 	.byte	0x05
	.zero		1


	//   ....[101]....
        /*0740*/ 	.word	0x00002da0
        /*0744*/ 	.word	0x000000ff
        /*0748*/ 	.word	0x00000000
        /*074c*/ 	.short	0x010a
        /*074e*/ 	.byte	0x05
	.zero		1


	//   ....[102]....
        /*0750*/ 	.word	0x00002e30
        /*0754*/ 	.word	0x000000ff
        /*0758*/ 	.word	0x00000000
        /*075c*/ 	.short	0x010a
        /*075e*/ 	.byte	0x05
	.zero		1


	//   ....[103]....
        /*0760*/ 	.word	0x00002ec0
        /*0764*/ 	.word	0x000000ff
        /*0768*/ 	.word	0x00000000
        /*076c*/ 	.short	0x010a
        /*076e*/ 	.byte	0x05
	.zero		1


	//   ....[104]....
        /*0770*/ 	.word	0x00002f50
        /*0774*/ 	.word	0x000000ff
        /*0778*/ 	.word	0x00000000
        /*077c*/ 	.short	0x010a
        /*077e*/ 	.byte	0x05
	.zero		1


	//   ....[105]....
        /*0780*/ 	.word	0x00002fe0
        /*0784*/ 	.word	0x000000ff
        /*0788*/ 	.word	0x00000000
        /*078c*/ 	.short	0x010a
        /*078e*/ 	.byte	0x05
	.zero		1


	//   ....[106]....
        /*0790*/ 	.word	0x00003070
        /*0794*/ 	.word	0x000000ff
        /*0798*/ 	.word	0x00000000
        /*079c*/ 	.short	0x010a
        /*079e*/ 	.byte	0x05
	.zero		1


	//   ....[107]....
        /*07a0*/ 	.word	0x00003100
        /*07a4*/ 	.word	0x000000ff
        /*07a8*/ 	.word	0x00000000
        /*07ac*/ 	.short	0x010a
        /*07ae*/ 	.byte	0x05
	.zero		1


	//   ....[108]....
        /*07b0*/ 	.word	0x00003190
        /*07b4*/ 	.word	0x000000ff
        /*07b8*/ 	.word	0x00000000
        /*07bc*/ 	.short	0x010a
        /*07be*/ 	.byte	0x05
	.zero		1


	//   ....[109]....
        /*07c0*/ 	.word	0x00003220
        /*07c4*/ 	.word	0x000000ff
        /*07c8*/ 	.word	0x00000000
        /*07cc*/ 	.short	0x010a
        /*07ce*/ 	.byte	0x05
	.zero		1


	//   ....[110]....
        /*07d0*/ 	.word	0x000032b0
        /*07d4*/ 	.word	0x000000ff
        /*07d8*/ 	.word	0x00000000
        /*07dc*/ 	.short	0x010a
        /*07de*/ 	.byte	0x05
	.zero		1


	//   ....[111]....
        /*07e0*/ 	.word	0x00003340
        /*07e4*/ 	.word	0x000000ff
        /*07e8*/ 	.word	0x00000000
        /*07ec*/ 	.short	0x010a
        /*07ee*/ 	.byte	0x05
	.zero		1


	//   ....[112]....
        /*07f0*/ 	.word	0x000033e0
        /*07f4*/ 	.word	0x00000000
        /*07f8*/ 	.word	0x00000000
        /*07fc*/ 	.short	0x010a
        /*07fe*/ 	.byte	0xff
	.zero		1


	//   ....[113]....
        /*0800*/ 	.word	0x00003500
        /*0804*/ 	.word	0x00000000
        /*0808*/ 	.word	0x00000240
        /*080c*/ 	.short	0x010a
        /*080e*/ 	.byte	0xff
	.zero		1


	//   ....[114]....
        /*0810*/ 	.word	0x00003570
        /*0814*/ 	.word	0x00000000
        /*0818*/ 	.word	0x00000000
        /*081c*/ 	.short	0x0101
        /*081e*/ 	.byte	0xff
	.zero		1


	//   ....[115]....
        /*0820*/ 	.word	0x00003590
        /*0824*/ 	.word	0x000000ff
        /*0828*/ 	.word	0x000001f0
        /*082c*/ 	.short	0x010a
        /*082e*/ 	.byte	0x05
	.zero		1


	//   ....[116]....
        /*0830*/ 	.word	0x000036b0
        /*0834*/ 	.word	0x00000000
        /*0838*/ 	.word	0x000001e0
        /*083c*/ 	.short	0x010a
        /*083e*/ 	.byte	0xff
	.zero		1


	//   ....[117]....
        /*0840*/ 	.word	0x000037b0
        /*0844*/ 	.word	0x00000000
        /*0848*/ 	.word	0x00000000
        /*084c*/ 	.short	0x0101
        /*084e*/ 	.byte	0xff
	.zero		1


	//   ....[118]....
        /*0850*/ 	.word	0x00003840
        /*0854*/ 	.word	0x000000ff
        /*0858*/ 	.word	0x000001f0
        /*085c*/ 	.short	0x0106
        /*085e*/ 	.byte	0x05
	.zero		1


	//   ....[119]....
        /*0860*/ 	.word	0x00003860
        /*0864*/ 	.word	0x000000ff
        /*0868*/ 	.word	0x000001f0
        /*086c*/ 	.short	0x010a
        /*086e*/ 	.byte	0x05
	.zero		1


	//   ....[120]....
        /*0870*/ 	.word	0x000038f0
        /*0874*/ 	.word	0x000000ff
        /*0878*/ 	.word	0x000001f0
        /*087c*/ 	.short	0x0106
        /*087e*/ 	.byte	0x04
	.zero		1


	//   ....[121]....
        /*0880*/ 	.word	0x00003930
        /*0884*/ 	.word	0x00000000
        /*0888*/ 	.word	0x000001f0
        /*088c*/ 	.short	0x010a
        /*088e*/ 	.byte	0xff
	.zero		1


	//   ....[122]....
        /*0890*/ 	.word	0x00003e20
        /*0894*/ 	.word	0x00000000
        /*0898*/ 	.word	0x000001e0
        /*089c*/ 	.short	0x010a
        /*089e*/ 	.byte	0xff
	.zero		1


	//   ....[123]....
        /*08a0*/ 	.word	0x00003f20
        /*08a4*/ 	.word	0x00000003
        /*08a8*/ 	.word	0x00000000
        /*08ac*/ 	.short	0x0101
        /*08ae*/ 	.byte	0xff
	.zero		1


	//   ....[124]....
        /*08b0*/ 	.word	0x00003f30
        /*08b4*/ 	.word	0x000000ff
        /*08b8*/ 	.word	0x00000000
        /*08bc*/ 	.short	0x010a
        /*08be*/ 	.byte	0x04
	.zero		1


	//   ....[125]....
        /*08c0*/ 	.word	0x00003fb0
        /*08c4*/ 	.word	0x000000ff
        /*08c8*/ 	.word	0x00000220
        /*08cc*/ 	.short	0x010a
        /*08ce*/ 	.byte	0x08
	.zero		1


	//   ....[126]....
        /*08d0*/ 	.word	0x00004090
        /*08d4*/ 	.word	0x000000ff
        /*08d8*/ 	.word	0x00000000
        /*08dc*/ 	.short	0x010a
        /*08de*/ 	.byte	0x07
	.zero		1


	//   ....[127]....
        /*08e0*/ 	.word	0x000041d0
        /*08e4*/ 	.word	0x000000ff
        /*08e8*/ 	.word	0x00000000
        /*08ec*/ 	.short	0x010a
        /*08ee*/ 	.byte	0x04
	.zero		1


	//   ....[128]....
        /*08f0*/ 	.word	0x000043c0
        /*08f4*/ 	.word	0x000000ff
        /*08f8*/ 	.word	0x00000000
        /*08fc*/ 	.short	0x010a
        /*08fe*/ 	.byte	0x05
	.zero		1


	//   ....[129]....
        /*0900*/ 	.word	0x00004450
        /*0904*/ 	.word	0x000000ff
        /*0908*/ 	.word	0x00000000
        /*090c*/ 	.short	0x010a
        /*090e*/ 	.byte	0x05
	.zero		1


	//   ....[130]....
        /*0910*/ 	.word	0x000044e0
        /*0914*/ 	.word	0x000000ff
        /*0918*/ 	.word	0x00000000
        /*091c*/ 	.short	0x010a
        /*091e*/ 	.byte	0x05
	.zero		1


	//   ....[131]....
        /*0920*/ 	.word	0x00004570
        /*0924*/ 	.word	0x000000ff
        /*0928*/ 	.word	0x00000000
        /*092c*/ 	.short	0x010a
        /*092e*/ 	.byte	0x07
	.zero		1


	//   ....[132]....
        /*0930*/ 	.word	0x000049a0
        /*0934*/ 	.word	0x00000000
        /*0938*/ 	.word	0x000001e0
        /*093c*/ 	.short	0x010a
        /*093e*/ 	.byte	0xff
	.zero		1


	//   ....[133]....
        /*0940*/ 	.word	0x00004a60
        /*0944*/ 	.word	0x00000000
        /*0948*/ 	.word	0x00000000
        /*094c*/ 	.short	0x0101
        /*094e*/ 	.byte	0xff
	.zero		1


	//   ....[134]....
        /*0950*/ 	.word	0x00004d80
        /*0954*/ 	.word	0x000000ff
        /*0958*/ 	.word	0x000001d8
        /*095c*/ 	.short	0x010a
        /*095e*/ 	.byte	0x07
	.zero		1


	//   ....[135]....
        /*0960*/ 	.word	0x00004fa0
        /*0964*/ 	.word	0x000000ff
        /*0968*/ 	.word	0x000001b8
        /*096c*/ 	.short	0x010a
        /*096e*/ 	.byte	0x0f
	.zero		1


	//   ....[136]....
        /*0970*/ 	.word	0x000051a0
        /*0974*/ 	.word	0x000000ff
        /*0978*/ 	.word	0x000001a0
        /*097c*/ 	.short	0x010b
        /*097e*/ 	.byte	0x0f
	.zero		1


	//   ....[137]....
        /*0980*/ 	.word	0x000051f0
        /*0984*/ 	.word	0x000000ff
        /*0988*/ 	.word	0x00000000
        /*098c*/ 	.short	0x0101
        /*098e*/ 	.byte	0x10
	.zero		1


	//   ....[138]....
        /*0990*/ 	.word	0x00005230
        /*0994*/ 	.word	0x000000ff
        /*0998*/ 	.word	0x000001b8
        /*099c*/ 	.short	0x010a
        /*099e*/ 	.byte	0x0d
	.zero		1


	//   ....[139]....
        /*09a0*/ 	.word	0x00005470
        /*09a4*/ 	.word	0x000000ff
        /*09a8*/ 	.word	0x000001a0
        /*09ac*/ 	.short	0x010b
        /*09ae*/ 	.byte	0x0d
	.zero		1


	//   ....[140]....
        /*09b0*/ 	.word	0x000054e0
        /*09b4*/ 	.word	0x000000ff
        /*09b8*/ 	.word	0x00000000
        /*09bc*/ 	.short	0x0101
        /*09be*/ 	.byte	0x0f
	.zero		1


	//   ....[141]....
        /*09c0*/ 	.word	0x00005530
        /*09c4*/ 	.word	0x000000ff
        /*09c8*/ 	.word	0x00000000
        /*09cc*/ 	.short	0x010a
        /*09ce*/ 	.byte	0x04
	.zero		1


	//   ....[142]....
        /*09d0*/ 	.word	0x000055c0
        /*09d4*/ 	.word	0x000000ff
        /*09d8*/ 	.word	0x00000000
        /*09dc*/ 	.short	0x010a
        /*09de*/ 	.byte	0x04
	.zero		1


	//   ....[143]....
        /*09e0*/ 	.word	0x00005660
        /*09e4*/ 	.word	0x00000000
        /*09e8*/ 	.word	0x00000000
        /*09ec*/ 	.short	0x010a
        /*09ee*/ 	.byte	0xff
	.zero		1


	//   ....[144]....
        /*09f0*/ 	.word	0x000059d0
        /*09f4*/ 	.word	0x00000000
        /*09f8*/ 	.word	0x000001e0
        /*09fc*/ 	.short	0x010a
        /*09fe*/ 	.byte	0xff
	.zero		1


	//   ....[145]....
        /*0a00*/ 	.word	0x00005ae0
        /*0a04*/ 	.word	0x00000000
        /*0a08*/ 	.word	0x00000000
        /*0a0c*/ 	.short	0x0101
        /*0a0e*/ 	.byte	0xff
	.zero		1


	//   ....[146]....
        /*0a10*/ 	.word	0x000064f0
        /*0a14*/ 	.word	0x00000002
        /*0a18*/ 	.word	0x000001a0
        /*0a1c*/ 	.short	0x010a
        /*0a1e*/ 	.byte	0xff
	.zero		1


	//   ....[147]....
        /*0a20*/ 	.word	0x00006530
        /*0a24*/ 	.word	0x0000002c
        /*0a28*/ 	.word	0x00000200
        /*0a2c*/ 	.short	0x010a
        /*0a2e*/ 	.byte	0xff
	.zero		1


	//   ....[148]....
        /*0a30*/ 	.word	0x00006620
        /*0a34*/ 	.word	0x00000002
        /*0a38*/ 	.word	0x000001a0
        /*0a3c*/ 	.short	0x010a
        /*0a3e*/ 	.byte	0xff
	.zero		1


	//   ....[149]....
        /*0a40*/ 	.word	0x000067b0
        /*0a44*/ 	.word	0x0000002c
        /*0a48*/ 	.word	0x00000200
        /*0a4c*/ 	.short	0x010a
        /*0a4e*/ 	.byte	0xff
	.zero		1


	//   ....[150]....
        /*0a50*/ 	.word	0x00006f70
        /*0a54*/ 	.word	0x00000000
        /*0a58*/ 	.word	0x00000000
        /*0a5c*/ 	.short	0x0101
        /*0a5e*/ 	.byte	0xff
	.zero		1


	//   ....[151]....
        /*0a60*/ 	.word	0x00006f80
        /*0a64*/ 	.word	0x00000002
        /*0a68*/ 	.word	0x000001a0
        /*0a6c*/ 	.short	0x010a
        /*0a6e*/ 	.byte	0xff
	.zero		1


	//   ....[152]....
        /*0a70*/ 	.word	0x00007040
        /*0a74*/ 	.word	0x00000002
        /*0a78*/ 	.word	0x000001a0
        /*0a7c*/ 	.short	0x010a
        /*0a7e*/ 	.byte	0xff
	.zero		1


	//   ....[153]....
        /*0a80*/ 	.word	0x000073a0
        /*0a84*/ 	.word	0x000000ff
        /*0a88*/ 	.word	0x00000000
        /*0a8c*/ 	.short	0x0101
        /*0a8e*/ 	.byte	0x05
	.zero		1


	//   ....[154]....
        /*0a90*/ 	.word	0x00007930
        /*0a94*/ 	.word	0x00000000
        /*0a98*/ 	.word	0x00000000
        /*0a9c*/ 	.short	0x0101
        /*0a9e*/ 	.byte	0xff
	.zero		1


	//   ....[155]....
        /*0aa0*/ 	.word	0x00007ba0
        /*0aa4*/ 	.word	0x000000ff
        /*0aa8*/ 	.word	0x00000000
        /*0aac*/ 	.short	0x0101
        /*0aae*/ 	.byte	0x04
	.zero		1


	//   ....[156]....
        /*0ab0*/ 	.word	0x00007bc0
        /*0ab4*/ 	.word	0x00000002
        /*0ab8*/ 	.word	0x00000250
        /*0abc*/ 	.short	0x010a
        /*0abe*/ 	.byte	0xff
	.zero		1


	//   ....[157]....
        /*0ac0*/ 	.word	0x00007c20
        /*0ac4*/ 	.word	0x00000002
        /*0ac8*/ 	.word	0x000000d0
        /*0acc*/ 	.short	0x010a
        /*0ace*/ 	.byte	0xff
	.zero		1


	//   ....[158]....
        /*0ad0*/ 	.word	0x00007c80
        /*0ad4*/ 	.word	0x00000002
        /*0ad8*/ 	.word	0x000000d0
        /*0adc*/ 	.short	0x010a
        /*0ade*/ 	.byte	0xff
	.zero		1


	//   ....[159]....
        /*0ae0*/ 	.word	0x00007cd0
        /*0ae4*/ 	.word	0x00000002
        /*0ae8*/ 	.word	0x000001e0
        /*0aec*/ 	.short	0x010a
        /*0aee*/ 	.byte	0xff
	.zero		1


	//   ....[160]....
        /*0af0*/ 	.word	0x00007d30
        /*0af4*/ 	.word	0x00000000
        /*0af8*/ 	.word	0x00000000
        /*0afc*/ 	.short	0x010a
        /*0afe*/ 	.byte	0xff
	.zero		1


	//   ....[161]....
        /*0b00*/ 	.word	0x00007d90
        /*0b04*/ 	.word	0x00000000
        /*0b08*/ 	.word	0x00000000
        /*0b0c*/ 	.short	0x010a
        /*0b0e*/ 	.byte	0xff
	.zero		1


	//   ....[162]....
        /*0b10*/ 	.word	0x00007df0
        /*0b14*/ 	.word	0x00000000
        /*0b18*/ 	.word	0x00000000
        /*0b1c*/ 	.short	0x010a
        /*0b1e*/ 	.byte	0xff
	.zero		1


	//   ....[163]....
        /*0b20*/ 	.word	0x00007e50
        /*0b24*/ 	.word	0x00000000
        /*0b28*/ 	.word	0x00000000
        /*0b2c*/ 	.short	0x010a
        /*0b2e*/ 	.byte	0xff
	.zero		1


	//   ....[164]....
        /*0b30*/ 	.word	0x00007eb0
        /*0b34*/ 	.word	0x00000000
        /*0b38*/ 	.word	0x00000000
        /*0b3c*/ 	.short	0x010a
        /*0b3e*/ 	.byte	0xff
	.zero		1


	//   ....[165]....
        /*0b40*/ 	.word	0x00007f10
        /*0b44*/ 	.word	0x00000000
        /*0b48*/ 	.word	0x00000000
        /*0b4c*/ 	.short	0x010a
        /*0b4e*/ 	.byte	0xff
	.zero		1


	//   ....[166]....
        /*0b50*/ 	.word	0x00007f70
        /*0b54*/ 	.word	0x00000000
        /*0b58*/ 	.word	0x00000000
        /*0b5c*/ 	.short	0x010a
        /*0b5e*/ 	.byte	0xff
	.zero		1


	//   ....[167]....
        /*0b60*/ 	.word	0x00007fd0
        /*0b64*/ 	.word	0x00000000
        /*0b68*/ 	.word	0x00000000
        /*0b6c*/ 	.short	0x010a
        /*0b6e*/ 	.byte	0xff
	.zero		1


	//   ....[168]....
        /*0b70*/ 	.word	0x00008030
        /*0b74*/ 	.word	0x00000000
        /*0b78*/ 	.word	0x00000000
        /*0b7c*/ 	.short	0x010a
        /*0b7e*/ 	.byte	0xff
	.zero		1


	//   ....[169]....
        /*0b80*/ 	.word	0x00008090
        /*0b84*/ 	.word	0x00000000
        /*0b88*/ 	.word	0x00000000
        /*0b8c*/ 	.short	0x010a
        /*0b8e*/ 	.byte	0xff
	.zero		1


	//   ....[170]....
        /*0b90*/ 	.word	0x000080f0
        /*0b94*/ 	.word	0x00000000
        /*0b98*/ 	.word	0x00000000
        /*0b9c*/ 	.short	0x010a
        /*0b9e*/ 	.byte	0xff
	.zero		1


	//   ....[171]....
        /*0ba0*/ 	.word	0x00008150
        /*0ba4*/ 	.word	0x00000000
        /*0ba8*/ 	.word	0x00000000
        /*0bac*/ 	.short	0x010a
        /*0bae*/ 	.byte	0xff
	.zero		1


	//   ....[172]....
        /*0bb0*/ 	.word	0x000081b0
        /*0bb4*/ 	.word	0x00000000
        /*0bb8*/ 	.word	0x00000000
        /*0bbc*/ 	.short	0x010a
        /*0bbe*/ 	.byte	0xff
	.zero		1


	//   ....[173]....
        /*0bc0*/ 	.word	0x00008210
        /*0bc4*/ 	.word	0x00000000
        /*0bc8*/ 	.word	0x00000000
        /*0bcc*/ 	.short	0x010a
        /*0bce*/ 	.byte	0xff
	.zero		1


	//   ....[174]....
        /*0bd0*/ 	.word	0x00008270
        /*0bd4*/ 	.word	0x00000000
        /*0bd8*/ 	.word	0x00000000
        /*0bdc*/ 	.short	0x010a
        /*0bde*/ 	.byte	0xff
	.zero		1


	//   ....[175]....
        /*0be0*/ 	.word	0x000082d0
        /*0be4*/ 	.word	0x00000000
        /*0be8*/ 	.word	0x00000000
        /*0bec*/ 	.short	0x010a
        /*0bee*/ 	.byte	0xff
	.zero		1


	//   ....[176]....
        /*0bf0*/ 	.word	0x00008330
        /*0bf4*/ 	.word	0x00000000
        /*0bf8*/ 	.word	0x00000000
        /*0bfc*/ 	.short	0x010a
        /*0bfe*/ 	.byte	0xff
	.zero		1


	//   ....[177]....
        /*0c00*/ 	.word	0x00008390
        /*0c04*/ 	.word	0x00000000
        /*0c08*/ 	.word	0x00000000
        /*0c0c*/ 	.short	0x010a
        /*0c0e*/ 	.byte	0xff
	.zero		1


	//   ....[178]....
        /*0c10*/ 	.word	0x000083f0
        /*0c14*/ 	.word	0x00000000
        /*0c18*/ 	.word	0x00000000
        /*0c1c*/ 	.short	0x010a
        /*0c1e*/ 	.byte	0xff
	.zero		1


	//   ....[179]....
        /*0c20*/ 	.word	0x00008450
        /*0c24*/ 	.word	0x00000000
        /*0c28*/ 	.word	0x00000000
        /*0c2c*/ 	.short	0x010a
        /*0c2e*/ 	.byte	0xff
	.zero		1


	//   ....[180]....
        /*0c30*/ 	.word	0x000084b0
        /*0c34*/ 	.word	0x00000000
        /*0c38*/ 	.word	0x00000000
        /*0c3c*/ 	.short	0x010a
        /*0c3e*/ 	.byte	0xff
	.zero		1


	//   ....[181]....
        /*0c40*/ 	.word	0x00008510
        /*0c44*/ 	.word	0x00000000
        /*0c48*/ 	.word	0x00000000
        /*0c4c*/ 	.short	0x010a
        /*0c4e*/ 	.byte	0xff
	.zero		1


	//   ....[182]....
        /*0c50*/ 	.word	0x00008570
        /*0c54*/ 	.word	0x00000000
        /*0c58*/ 	.word	0x00000000
        /*0c5c*/ 	.short	0x010a
        /*0c5e*/ 	.byte	0xff
	.zero		1


	//   ....[183]....
        /*0c60*/ 	.word	0x000085d0
        /*0c64*/ 	.word	0x00000000
        /*0c68*/ 	.word	0x00000000
        /*0c6c*/ 	.short	0x010a
        /*0c6e*/ 	.byte	0xff
	.zero		1


	//   ....[184]....
        /*0c70*/ 	.word	0x00008630
        /*0c74*/ 	.word	0x00000000
        /*0c78*/ 	.word	0x00000000
        /*0c7c*/ 	.short	0x010a
        /*0c7e*/ 	.byte	0xff
	.zero		1


	//   ....[185]....
        /*0c80*/ 	.word	0x00008680
        /*0c84*/ 	.word	0x00000000
        /*0c88*/ 	.word	0x00000240
        /*0c8c*/ 	.short	0x010a
        /*0c8e*/ 	.byte	0xff
	.zero		1


	//   ....[186]....
        /*0c90*/ 	.word	0x000086e0
        /*0c94*/ 	.word	0x00000000
        /*0c98*/ 	.word	0x000001f0
        /*0c9c*/ 	.short	0x010a
        /*0c9e*/ 	.byte	0xff
	.zero		1


	//   ....[187]....
        /*0ca0*/ 	.word	0x00008730
        /*0ca4*/ 	.word	0x00000000
        /*0ca8*/ 	.word	0x000001e0
        /*0cac*/ 	.short	0x010a
        /*0cae*/ 	.byte	0xff
	.zero		1


	//   ....[188]....
        /*0cb0*/ 	.word	0x00008790
        /*0cb4*/ 	.word	0x00000000
        /*0cb8*/ 	.word	0x000001f0
        /*0cbc*/ 	.short	0x010a
        /*0cbe*/ 	.byte	0xff
	.zero		1


	//   ....[189]....
        /*0cc0*/ 	.word	0x000087e0
        /*0cc4*/ 	.word	0x00000000
        /*0cc8*/ 	.word	0x000001e0
        /*0ccc*/ 	.short	0x010a
        /*0cce*/ 	.byte	0xff
	.zero		1


	//   ....[190]....
        /*0cd0*/ 	.word	0x00008840
        /*0cd4*/ 	.word	0x00000002
        /*0cd8*/ 	.word	0x00000220
        /*0cdc*/ 	.short	0x010a
        /*0cde*/ 	.byte	0xff
	.zero		1


	//   ....[191]....
        /*0ce0*/ 	.word	0x000088a0
        /*0ce4*/ 	.word	0x00000000
        /*0ce8*/ 	.word	0x00000000
        /*0cec*/ 	.short	0x010a
        /*0cee*/ 	.byte	0xff
	.zero		1


	//   ....[192]....
        /*0cf0*/ 	.word	0x00008900
        /*0cf4*/ 	.word	0x00000000
        /*0cf8*/ 	.word	0x00000000
        /*0cfc*/ 	.short	0x010a
        /*0cfe*/ 	.byte	0xff
	.zero		1


	//   ....[193]....
        /*0d00*/ 	.word	0x00008960
        /*0d04*/ 	.word	0x00000000
        /*0d08*/ 	.word	0x00000000
        /*0d0c*/ 	.short	0x010a
        /*0d0e*/ 	.byte	0xff
	.zero		1


	//   ....[194]....
        /*0d10*/ 	.word	0x000089c0
        /*0d14*/ 	.word	0x00000000
        /*0d18*/ 	.word	0x00000000
        /*0d1c*/ 	.short	0x010a
        /*0d1e*/ 	.byte	0xff
	.zero		1


	//   ....[195]....
        /*0d20*/ 	.word	0x00008a20
        /*0d24*/ 	.word	0x00000000
        /*0d28*/ 	.word	0x00000000
        /*0d2c*/ 	.short	0x010a
        /*0d2e*/ 	.byte	0xff
	.zero		1


	//   ....[196]....
        /*0d30*/ 	.word	0x00008a70
        /*0d34*/ 	.word	0x00000000
        /*0d38*/ 	.word	0x000001e0
        /*0d3c*/ 	.short	0x010a
        /*0d3e*/ 	.byte	0xff
	.zero		1


	//   ....[197]....
        /*0d40*/ 	.word	0x00008ad0
        /*0d44*/ 	.word	0x00000000
        /*0d48*/ 	.word	0x000001d8
        /*0d4c*/ 	.short	0x010a
        /*0d4e*/ 	.byte	0xff
	.zero		1


	//   ....[198]....
        /*0d50*/ 	.word	0x00008b30
        /*0d54*/ 	.word	0x00000000
        /*0d58*/ 	.word	0x000001b8
        /*0d5c*/ 	.short	0x010a
        /*0d5e*/ 	.byte	0xff
	.zero		1


	//   ....[199]....
        /*0d60*/ 	.word	0x00008b90
        /*0d64*/ 	.word	0x00000000
        /*0d68*/ 	.word	0x000001b8
        /*0d6c*/ 	.short	0x010a
        /*0d6e*/ 	.byte	0xff
	.zero		1


	//   ....[200]....
        /*0d70*/ 	.word	0x00008bf0
        /*0d74*/ 	.word	0x00000000
        /*0d78*/ 	.word	0x00000000
        /*0d7c*/ 	.short	0x010a
        /*0d7e*/ 	.byte	0xff
	.zero		1


	//   ....[201]....
        /*0d80*/ 	.word	0x00008c50
        /*0d84*/ 	.word	0x00000000
        /*0d88*/ 	.word	0x00000000
        /*0d8c*/ 	.short	0x010a
        /*0d8e*/ 	.byte	0xff
	.zero		1


	//   ....[202]....
        /*0d90*/ 	.word	0x00008ca0
        /*0d94*/ 	.word	0x00000000
        /*0d98*/ 	.word	0x000001e0
        /*0d9c*/ 	.short	0x010a
        /*0d9e*/ 	.byte	0xff
	.zero		1


	//   ....[203]....
        /*0da0*/ 	.word	0x00008cf0
        /*0da4*/ 	.word	0x00000002
        /*0da8*/ 	.word	0x000001a0
        /*0dac*/ 	.short	0x010a
        /*0dae*/ 	.byte	0xff
	.zero		1


	//   ....[204]....
        /*0db0*/ 	.word	0x00008d40
        /*0db4*/ 	.word	0x0000002c
        /*0db8*/ 	.word	0x00000200
        /*0dbc*/ 	.short	0x010a
        /*0dbe*/ 	.byte	0xff
	.zero		1


	//   ....[205]....
        /*0dc0*/ 	.word	0x00008d90
        /*0dc4*/ 	.word	0x00000002
        /*0dc8*/ 	.word	0x000001a0
        /*0dcc*/ 	.short	0x010a
        /*0dce*/ 	.byte	0xff
	.zero		1


	//----- nvinfo : EIATTR_NUM_MBARRIERS
	.align		4
.L_47:
        /*0dd0*/ 	.byte	0x03, 0x38
        /*0dd2*/ 	.short	0x004c


	//----- nvinfo : EIATTR_EXIT_INSTR_OFFSETS
	.align		4
        /*0dd4*/ 	.byte	0x04, 0x1c
        /*0dd6*/ 	.short	(.L_49 - .L_48)


	//   ....[0]....
.L_48:
        /*0dd8*/ 	.word	0x00003410


	//   ....[1]....
        /*0ddc*/ 	.word	0x00003900


	//   ....[2]....
        /*0de0*/ 	.word	0x00003960


	//   ....[3]....
        /*0de4*/ 	.word	0x000047d0


	//   ....[4]....
        /*0de8*/ 	.word	0x00005690


	//   ....[5]....
        /*0dec*/ 	.word	0x000056d0


	//   ....[6]....
        /*0df0*/ 	.word	0x00007a90


	//   ....[7]....
        /*0df4*/ 	.word	0x00007b10


	//   ....[8]....
        /*0df8*/ 	.word	0x00007b40


	//   ....[9]....
        /*0dfc*/ 	.word	0x00007bb0


	//----- nvinfo : EIATTR_MAX_THREADS
	.align		4
.L_49:
        /*0e00*/ 	.byte	0x04, 0x05
        /*0e02*/ 	.short	(.L_51 - .L_50)
.L_50:
        /*0e04*/ 	.word	0x00000100
        /*0e08*/ 	.word	0x00000001
        /*0e0c*/ 	.word	0x00000001


	//----- nvinfo : EIATTR_CRS_STACK_SIZE
	.align		4
.L_51:
        /*0e10*/ 	.byte	0x04, 0x1e
        /*0e12*/ 	.short	(.L_53 - .L_52)
.L_52:
        /*0e14*/ 	.word	0x00000000


	//----- nvinfo : EIATTR_CBANK_PARAM_SIZE
	.align		4
.L_53:
        /*0e18*/ 	.byte	0x03, 0x19
        /*0e1a*/ 	.short	0x0800


	//----- nvinfo : EIATTR_PARAM_CBANK
	.align		4
        /*0e1c*/ 	.byte	0x04, 0x0a
        /*0e1e*/ 	.short	(.L_55 - .L_54)
	.align		4
.L_54:
        /*0e20*/ 	.word	index@(.nv.constant0._ZN7cutlass13device_kernelINS_4gemm6kernel13GemmUniversalIN4cute5tupleIJiiiiEEENS1_10collective13CollectiveMmaINS1_35MainloopSm100TmaUmmaWarpSpecializedILi26ELi2ELi4ENS5_IJNS4_1CILi1EEESB_SB_EEEEENS5_IJNSA_ILi64EEESE_NSA_ILi32EEEEEENS_10bfloat16_tENS5_IJSB_llEEESH_NS5_IJlSB_lEEENS4_8TiledMMAINS4_8MMA_AtomIJNS4_20SM100_MMA_F16BF16_SSISH_SH_fLi64ELi64ELNS4_4UMMA5MajorE1ELSO_0ELNSN_7ScaleInE0ELSP_0EEEEEENS4_6LayoutISC_NS5_IJNSA_ILi0EEEST_ST_EEEEENS5_IJNS4_10UnderscoreESW_SW_EEEEENS4_13SM90_TMA_LOADENS4_14ComposedLayoutINS4_7SwizzleILi3ELi4ELi3EEENS4_18smem_ptr_flag_bitsILi16EEENSS_INS5_IJSE_NSA_ILi8EEEEEENS5_IJSB_SE_EEEEEEEvNS4_8identityESZ_NS10_INS11_ILi2ELi4ELi3EEES14_NSS_INS5_IJS15_SF_EEENS5_IJSF_SB_EEEEEEEvS1A_EENS_8epilogue10collective18CollectiveEpilogueINS1H_23Sm100TmaWarpSpecializedILi3ELi2ELi16ELb1ELb0EEEJSG_NS5_IJNSS_ISE_SB_EENSS_ISF_SB_EEEEESH_SJ_SH_SJ_NS1H_6fusion15FusionCallbacksIS1L_NS1P_17LinearCombinationISH_fSH_fLNS_15FloatRoundStyleE2EEESG_S1O_JEEENS4_5SM1004TMEM4LOAD26SM100_TMEM_LOAD_16dp256b4xESZ_S1F_NS4_17SM75_U32x4_LDSM_NENS4_14SM90_TMA_STOREES1F_NS4_17SM90_U32x4_STSM_NENS4_39AutoVectorizingCopyWithAssumedAlignmentILi128EEEEEEvvEEEEvNT_6ParamsE)
        /*0e24*/ 	.short	0x0380
        /*0e26*/ 	.short	0x0800


	//----- nvinfo : EIATTR_SW_WAR
	.align		4
.L_55:
        /*0e28*/ 	.byte	0x04, 0x36
        /*0e2a*/ 	.short	(.L_57 - .L_56)
.L_56:
        /*0e2c*/ 	.word	0x00000008
.L_57:


//--------------------- .nv.callgraph             --------------------------
	.section	.nv.callgraph,"",@"SHT_CUDA_CALLGRAPH"
	.align	4
	.sectionentsize	8
	.align		4
        /*0000*/ 	.word	0x00000000
	.align		4
        /*0004*/ 	.word	0xffffffff
	.align		4
        /*0008*/ 	.word	index@(_ZN7cutlass13device_kernelINS_4gemm6kernel13GemmUniversalIN4cute5tupleIJiiiiEEENS1_10collective13CollectiveMmaINS1_35MainloopSm100TmaUmmaWarpSpecializedILi26ELi2ELi4ENS5_IJNS4_1CILi1EEESB_SB_EEEEENS5_IJNSA_ILi64EEESE_NSA_ILi32EEEEEENS_10bfloat16_tENS5_IJSB_llEEESH_NS5_IJlSB_lEEENS4_8TiledMMAINS4_8MMA_AtomIJNS4_20SM100_MMA_F16BF16_SSISH_SH_fLi64ELi64ELNS4_4UMMA5MajorE1ELSO_0ELNSN_7ScaleInE0ELSP_0EEEEEENS4_6LayoutISC_NS5_IJNSA_ILi0EEEST_ST_EEEEENS5_IJNS4_10UnderscoreESW_SW_EEEEENS4_13SM90_TMA_LOADENS4_14ComposedLayoutINS4_7SwizzleILi3ELi4ELi3EEENS4_18smem_ptr_flag_bitsILi16EEENSS_INS5_IJSE_NSA_ILi8EEEEEENS5_IJSB_SE_EEEEEEEvNS4_8identityESZ_NS10_INS11_ILi2ELi4ELi3EEES14_NSS_INS5_IJS15_SF_EEENS5_IJSF_SB_EEEEEEEvS1A_EENS_8epilogue10collective18CollectiveEpilogueINS1H_23Sm100TmaWarpSpecializedILi3ELi2ELi16ELb1ELb0EEEJSG_NS5_IJNSS_ISE_SB_EENSS_ISF_SB_EEEEESH_SJ_SH_SJ_NS1H_6fusion15FusionCallbacksIS1L_NS1P_17LinearCombinationISH_fSH_fLNS_15FloatRoundStyleE2EEESG_S1O_JEEENS4_5SM1004TMEM4LOAD26SM100_TMEM_LOAD_16dp256b4xESZ_S1F_NS4_17SM75_U32x4_LDSM_NENS4_14SM90_TMA_STOREES1F_NS4_17SM90_U32x4_STSM_NENS4_39AutoVectorizingCopyWithAssumedAlignmentILi128EEEEEEvvEEEEvNT_6ParamsE)
	.align		4
        /*000c*/ 	.word	index@(__assertfail)
	.align		4
        /*0010*/ 	.word	0x00000000
	.align		4
        /*0014*/ 	.word	0xfffffffe
	.align		4
        /*0018*/ 	.word	0x00000000
	.align		4
        /*001c*/ 	.word	0xfffffffd
	.align		4
        /*0020*/ 	.word	0x00000000
	.align		4
        /*0024*/ 	.word	0xfffffffc


//--------------------- .nv.constant4             --------------------------
	.section	.nv.constant4,"a",@progbits
	.align	8
	.align		8
.nv.constant4:
        /*0000*/ 	.dword	__assertfail
	.align		8
        /*0008*/ 	.dword	__unnamed_1
	.align		8
        /*0010*/ 	.dword	__unnamed_2
	.align		8
        /*0018*/ 	.dword	_ZN40_INTERNAL_a6871c0d_4_k_cu_50c175fd_250174cuda3std3__45__cpo5beginE
	.align		8
        /*0020*/ 	.dword	_ZN40_INTERNAL_a6871c0d_4_k_cu_50c175fd_250174cuda3std3__45__cpo3endE
	.align		8
        /*0028*/ 	.dword	_ZN40_INTERNAL_a6871c0d_4_k_cu_50c175fd_250174cuda3std3__45__cpo6cbeginE
	.align		8
        /*0030*/ 	.dword	_ZN40_INTERNAL_a6871c0d_4_k_cu_50c175fd_250174cuda3std3__45__cpo4cendE
	.align		8
        /*0038*/ 	.dword	_ZN40_INTERNAL_a6871c0d_4_k_cu_50c175fd_250174cuda3std3__442_GLOBAL__N__a6871c0d_4_k_cu_50c175fd_250176ignoreE
	.align		8
        /*0040*/ 	.dword	_ZN40_INTERNAL_a6871c0d_4_k_cu_50c175fd_250174cuda3std3__419piecewise_constructE
	.align		8
        /*0048*/ 	.dword	_ZN40_INTERNAL_a6871c0d_4_k_cu_50c175fd_250174cuda3std3__48in_placeE
	.align		8
        /*0050*/ 	.dword	_ZN40_INTERNAL_a6871c0d_4_k_cu_50c175fd_250174cuda3std6ranges3__45__cpo4swapE
	.align		8
        /*0058*/ 	.dword	_ZN40_INTERNAL_a6871c0d_4_k_cu_50c175fd_250174cuda3std6ranges3__45__cpo9iter_moveE
	.align		8
        /*0060*/ 	.dword	_ZN40_INTERNAL_a6871c0d_4_k_cu_50c175fd_250174cute7productE
	.align		8
        /*0068*/ 	.dword	_ZN40_INTERNAL_a6871c0d_4_k_cu_50c175fd_250174cute1_E
	.align		8
        /*0070*/ 	.dword	$str$25
	.align		8
        /*0078*/ 	.dword	$str$26
	.align		8
        /*0080*/ 	.dword	$str$27
	.align		8
        /*0088*/ 	.dword	$str$28


//--------------------- .text._ZN7cutlass13device_kernelINS_4gemm6kernel13GemmUniversalIN4cute5tupleIJiiiiEEENS1_10collective13CollectiveMmaINS1_35MainloopSm100TmaUmmaWarpSpecializedILi26ELi2ELi4ENS5_IJNS4_1CILi1EEESB_SB_EEEEENS5_IJNSA_ILi64EEESE_NSA_ILi32EEEEEENS_10bfloat16_tENS5_IJSB_llEEESH_NS5_IJlSB_lEEENS4_8TiledMMAINS4_8MMA_AtomIJNS4_20SM100_MMA_F16BF16_SSISH_SH_fLi64ELi64ELNS4_4UMMA5MajorE1ELSO_0ELNSN_7ScaleInE0ELSP_0EEEEEENS4_6LayoutISC_NS5_IJNSA_ILi0EEEST_ST_EEEEENS5_IJNS4_10UnderscoreESW_SW_EEEEENS4_13SM90_TMA_LOADENS4_14ComposedLayoutINS4_7SwizzleILi3ELi4ELi3EEENS4_18smem_ptr_flag_bitsILi16EEENSS_INS5_IJSE_NSA_ILi8EEEEEENS5_IJSB_SE_EEEEEEEvNS4_8identityESZ_NS10_INS11_ILi2ELi4ELi3EEES14_NSS_INS5_IJS15_SF_EEENS5_IJSF_SB_EEEEEEEvS1A_EENS_8epilogue10collective18CollectiveEpilogueINS1H_23Sm100TmaWarpSpecializedILi3ELi2ELi16ELb1ELb0EEEJSG_NS5_IJNSS_ISE_SB_EENSS_ISF_SB_EEEEESH_SJ_SH_SJ_NS1H_6fusion15FusionCallbacksIS1L_NS1P_17LinearCombinationISH_fSH_fLNS_15FloatRoundStyleE2EEESG_S1O_JEEENS4_5SM1004TMEM4LOAD26SM100_TMEM_LOAD_16dp256b4xESZ_S1F_NS4_17SM75_U32x4_LDSM_NENS4_14SM90_TMA_STOREES1F_NS4_17SM90_U32x4_STSM_NENS4_39AutoVectorizingCopyWithAssumedAlignmentILi128EEEEEEvvEEEEvNT_6ParamsE --------------------------
	.section	.text._ZN7cutlass13device_kernelINS_4gemm6kernel13GemmUniversalIN4cute5tupleIJiiiiEEENS1_10collective13CollectiveMmaINS1_35MainloopSm100TmaUmmaWarpSpecializedILi26ELi2ELi4ENS5_IJNS4_1CILi1EEESB_SB_EEEEENS5_IJNSA_ILi64EEESE_NSA_ILi32EEEEEENS_10bfloat16_tENS5_IJSB_llEEESH_NS5_IJlSB_lEEENS4_8TiledMMAINS4_8MMA_AtomIJNS4_20SM100_MMA_F16BF16_SSISH_SH_fLi64ELi64ELNS4_4UMMA5MajorE1ELSO_0ELNSN_7ScaleInE0ELSP_0EEEEEENS4_6LayoutISC_NS5_IJNSA_ILi0EEEST_ST_EEEEENS5_IJNS4_10UnderscoreESW_SW_EEEEENS4_13SM90_TMA_LOADENS4_14ComposedLayoutINS4_7SwizzleILi3ELi4ELi3EEENS4_18smem_ptr_flag_bitsILi16EEENSS_INS5_IJSE_NSA_ILi8EEEEEENS5_IJSB_SE_EEEEEEEvNS4_8identityESZ_NS10_INS11_ILi2ELi4ELi3EEES14_NSS_INS5_IJS15_SF_EEENS5_IJSF_SB_EEEEEEEvS1A_EENS_8epilogue10collective18CollectiveEpilogueINS1H_23Sm100TmaWarpSpecializedILi3ELi2ELi16ELb1ELb0EEEJSG_NS5_IJNSS_ISE_SB_EENSS_ISF_SB_EEEEESH_SJ_SH_SJ_NS1H_6fusion15FusionCallbacksIS1L_NS1P_17LinearCombinationISH_fSH_fLNS_15FloatRoundStyleE2EEESG_S1O_JEEENS4_5SM1004TMEM4LOAD26SM100_TMEM_LOAD_16dp256b4xESZ_S1F_NS4_17SM75_U32x4_LDSM_NENS4_14SM90_TMA_STOREES1F_NS4_17SM90_U32x4_STSM_NENS4_39AutoVectorizingCopyWithAssumedAlignmentILi128EEEEEEvvEEEEvNT_6ParamsE,"ax",@progbits
	.align	128
.text._ZN7cutlass13device_kernelINS_4gemm6kernel13GemmUniversalIN4cute5tupleIJiiiiEEENS1_10collective13CollectiveMmaINS1_35MainloopSm100TmaUmmaWarpSpecializedILi26ELi2ELi4ENS5_IJNS4_1CILi1EEESB_SB_EEEEENS5_IJNSA_ILi64EEESE_NSA_ILi32EEEEEENS_10bfloat16_tENS5_IJSB_llEEESH_NS5_IJlSB_lEEENS4_8TiledMMAINS4_8MMA_AtomIJNS4_20SM100_MMA_F16BF16_SSISH_SH_fLi64ELi64ELNS4_4UMMA5MajorE1ELSO_0ELNSN_7ScaleInE0ELSP_0EEEEEENS4_6LayoutISC_NS5_IJNSA_ILi0EEEST_ST_EEEEENS5_IJNS4_10UnderscoreESW_SW_EEEEENS4_13SM90_TMA_LOADENS4_14ComposedLayoutINS4_7SwizzleILi3ELi4ELi3EEENS4_18smem_ptr_flag_bitsILi16EEENSS_INS5_IJSE_NSA_ILi8EEEEEENS5_IJSB_SE_EEEEEEEvNS4_8identityESZ_NS10_INS11_ILi2ELi4ELi3EEES14_NSS_INS5_IJS15_SF_EEENS5_IJSF_SB_EEEEEEEvS1A_EENS_8epilogue10collective18CollectiveEpilogueINS1H_23Sm100TmaWarpSpecializedILi3ELi2ELi16ELb1ELb0EEEJSG_NS5_IJNSS_ISE_SB_EENSS_ISF_SB_EEEEESH_SJ_SH_SJ_NS1H_6fusion15FusionCallbacksIS1L_NS1P_17LinearCombinationISH_fSH_fLNS_15FloatRoundStyleE2EEESG_S1O_JEEENS4_5SM1004TMEM4LOAD26SM100_TMEM_LOAD_16dp256b4xESZ_S1F_NS4_17SM75_U32x4_LDSM_NENS4_14SM90_TMA_STOREES1F_NS4_17SM90_U32x4_STSM_NENS4_39AutoVectorizingCopyWithAssumedAlignmentILi128EEEEEEvvEEEEvNT_6ParamsE:
        .type           _ZN7cutlass13device_kernelINS_4gemm6kernel13GemmUniversalIN4cute5tupleIJiiiiEEENS1_10collective13CollectiveMmaINS1_35MainloopSm100TmaUmmaWarpSpecializedILi26ELi2ELi4ENS5_IJNS4_1CILi1EEESB_SB_EEEEENS5_IJNSA_ILi64EEESE_NSA_ILi32EEEEEENS_10bfloat16_tENS5_IJSB_llEEESH_NS5_IJlSB_lEEENS4_8TiledMMAINS4_8MMA_AtomIJNS4_20SM100_MMA_F16BF16_SSISH_SH_fLi64ELi64ELNS4_4UMMA5MajorE1ELSO_0ELNSN_7ScaleInE0ELSP_0EEEEEENS4_6LayoutISC_NS5_IJNSA_ILi0EEEST_ST_EEEEENS5_IJNS4_10UnderscoreESW_SW_EEEEENS4_13SM90_TMA_LOADENS4_14ComposedLayoutINS4_7SwizzleILi3ELi4ELi3EEENS4_18smem_ptr_flag_bitsILi16EEENSS_INS5_IJSE_NSA_ILi8EEEEEENS5_IJSB_SE_EEEEEEEvNS4_8identityESZ_NS10_INS11_ILi2ELi4ELi3EEES14_NSS_INS5_IJS15_SF_EEENS5_IJSF_SB_EEEEEEEvS1A_EENS_8epilogue10collective18CollectiveEpilogueINS1H_23Sm100TmaWarpSpecializedILi3ELi2ELi16ELb1ELb0EEEJSG_NS5_IJNSS_ISE_SB_EENSS_ISF_SB_EEEEESH_SJ_SH_SJ_NS1H_6fusion15FusionCallbacksIS1L_NS1P_17LinearCombinationISH_fSH_fLNS_15FloatRoundStyleE2EEESG_S1O_JEEENS4_5SM1004TMEM4LOAD26SM100_TMEM_LOAD_16dp256b4xESZ_S1F_NS4_17SM75_U32x4_LDSM_NENS4_14SM90_TMA_STOREES1F_NS4_17SM90_U32x4_STSM_NENS4_39AutoVectorizingCopyWithAssumedAlignmentILi128EEEEEEvvEEEEvNT_6ParamsE,@function
        .size           _ZN7cutlass13device_kernelINS_4gemm6kernel13GemmUniversalIN4cute5tupleIJiiiiEEENS1_10collective13CollectiveMmaINS1_35MainloopSm100TmaUmmaWarpSpecializedILi26ELi2ELi4ENS5_IJNS4_1CILi1EEESB_SB_EEEEENS5_IJNSA_ILi64EEESE_NSA_ILi32EEEEEENS_10bfloat16_tENS5_IJSB_llEEESH_NS5_IJlSB_lEEENS4_8TiledMMAINS4_8MMA_AtomIJNS4_20SM100_MMA_F16BF16_SSISH_SH_fLi64ELi64ELNS4_4UMMA5MajorE1ELSO_0ELNSN_7ScaleInE0ELSP_0EEEEEENS4_6LayoutISC_NS5_IJNSA_ILi0EEEST_ST_EEEEENS5_IJNS4_10UnderscoreESW_SW_EEEEENS4_13SM90_TMA_LOADENS4_14ComposedLayoutINS4_7SwizzleILi3ELi4ELi3EEENS4_18smem_ptr_flag_bitsILi16EEENSS_INS5_IJSE_NSA_ILi8EEEEEENS5_IJSB_SE_EEEEEEEvNS4_8identityESZ_NS10_INS11_ILi2ELi4ELi3EEES14_NSS_INS5_IJS15_SF_EEENS5_IJSF_SB_EEEEEEEvS1A_EENS_8epilogue10collective18CollectiveEpilogueINS1H_23Sm100TmaWarpSpecializedILi3ELi2ELi16ELb1ELb0EEEJSG_NS5_IJNSS_ISE_SB_EENSS_ISF_SB_EEEEESH_SJ_SH_SJ_NS1H_6fusion15FusionCallbacksIS1L_NS1P_17LinearCombinationISH_fSH_fLNS_15FloatRoundStyleE2EEESG_S1O_JEEENS4_5SM1004TMEM4LOAD26SM100_TMEM_LOAD_16dp256b4xESZ_S1F_NS4_17SM75_U32x4_LDSM_NENS4_14SM90_TMA_STOREES1F_NS4_17SM90_U32x4_STSM_NENS4_39AutoVectorizingCopyWithAssumedAlignmentILi128EEEEEEvvEEEEvNT_6ParamsE,(.L_x_221 - _ZN7cutlass13device_kernelINS_4gemm6kernel13GemmUniversalIN4cute5tupleIJiiiiEEENS1_10collective13CollectiveMmaINS1_35MainloopSm100TmaUmmaWarpSpecializedILi26ELi2ELi4ENS5_IJNS4_1CILi1EEESB_SB_EEEEENS5_IJNSA_ILi64EEESE_NSA_ILi32EEEEEENS_10bfloat16_tENS5_IJSB_llEEESH_NS5_IJlSB_lEEENS4_8TiledMMAINS4_8MMA_AtomIJNS4_20SM100_MMA_F16BF16_SSISH_SH_fLi64ELi64ELNS4_4UMMA5MajorE1ELSO_0ELNSN_7ScaleInE0ELSP_0EEEEEENS4_6LayoutISC_NS5_IJNSA_ILi0EEEST_ST_EEEEENS5_IJNS4_10UnderscoreESW_SW_EEEEENS4_13SM90_TMA_LOADENS4_14ComposedLayoutINS4_7SwizzleILi3ELi4ELi3EEENS4_18smem_ptr_flag_bitsILi16EEENSS_INS5_IJSE_NSA_ILi8EEEEEENS5_IJSB_SE_EEEEEEEvNS4_8identityESZ_NS10_INS11_ILi2ELi4ELi3EEES14_NSS_INS5_IJS15_SF_EEENS5_IJSF_SB_EEEEEEEvS1A_EENS_8epilogue10collective18CollectiveEpilogueINS1H_23Sm100TmaWarpSpecializedILi3ELi2ELi16ELb1ELb0EEEJSG_NS5_IJNSS_ISE_SB_EENSS_ISF_SB_EEEEESH_SJ_SH_SJ_NS1H_6fusion15FusionCallbacksIS1L_NS1P_17LinearCombinationISH_fSH_fLNS_15FloatRoundStyleE2EEESG_S1O_JEEENS4_5SM1004TMEM4LOAD26SM100_TMEM_LOAD_16dp256b4xESZ_S1F_NS4_17SM75_U32x4_LDSM_NENS4_14SM90_TMA_STOREES1F_NS4_17SM90_U32x4_STSM_NENS4_39AutoVectorizingCopyWithAssumedAlignmentILi128EEEEEEvvEEEEvNT_6ParamsE)
        .other          _ZN7cutlass13device_kernelINS_4gemm6kernel13GemmUniversalIN4cute5tupleIJiiiiEEENS1_10collective13CollectiveMmaINS1_35MainloopSm100TmaUmmaWarpSpecializedILi26ELi2ELi4ENS5_IJNS4_1CILi1EEESB_SB_EEEEENS5_IJNSA_ILi64EEESE_NSA_ILi32EEEEEENS_10bfloat16_tENS5_IJSB_llEEESH_NS5_IJlSB_lEEENS4_8TiledMMAINS4_8MMA_AtomIJNS4_20SM100_MMA_F16BF16_SSISH_SH_fLi64ELi64ELNS4_4UMMA5MajorE1ELSO_0ELNSN_7ScaleInE0ELSP_0EEEEEENS4_6LayoutISC_NS5_IJNSA_ILi0EEEST_ST_EEEEENS5_IJNS4_10UnderscoreESW_SW_EEEEENS4_13SM90_TMA_LOADENS4_14ComposedLayoutINS4_7SwizzleILi3ELi4ELi3EEENS4_18smem_ptr_flag_bitsILi16EEENSS_INS5_IJSE_NSA_ILi8EEEEEENS5_IJSB_SE_EEEEEEEvNS4_8identityESZ_NS10_INS11_ILi2ELi4ELi3EEES14_NSS_INS5_IJS15_SF_EEENS5_IJSF_SB_EEEEEEEvS1A_EENS_8epilogue10collective18CollectiveEpilogueINS1H_23Sm100TmaWarpSpecializedILi3ELi2ELi16ELb1ELb0EEEJSG_NS5_IJNSS_ISE_SB_EENSS_ISF_SB_EEEEESH_SJ_SH_SJ_NS1H_6fusion15FusionCallbacksIS1L_NS1P_17LinearCombinationISH_fSH_fLNS_15FloatRoundStyleE2EEESG_S1O_JEEENS4_5SM1004TMEM4LOAD26SM100_TMEM_LOAD_16dp256b4xESZ_S1F_NS4_17SM75_U32x4_LDSM_NENS4_14SM90_TMA_STOREES1F_NS4_17SM90_U32x4_STSM_NENS4_39AutoVectorizingCopyWithAssumedAlignmentILi128EEEEEEvvEEEEvNT_6ParamsE,@"STO_CUDA_ENTRY STV_DEFAULT"
_ZN7cutlass13device_kernelINS_4gemm6kernel13GemmUniversalIN4cute5tupleIJiiiiEEENS1_10collective13CollectiveMmaINS1_35MainloopSm100TmaUmmaWarpSpecializedILi26ELi2ELi4ENS5_IJNS4_1CILi1EEESB_SB_EEEEENS5_IJNSA_ILi64EEESE_NSA_ILi32EEEEEENS_10bfloat16_tENS5_IJSB_llEEESH_NS5_IJlSB_lEEENS4_8TiledMMAINS4_8MMA_AtomIJNS4_20SM100_MMA_F16BF16_SSISH_SH_fLi64ELi64ELNS4_4UMMA5MajorE1ELSO_0ELNSN_7ScaleInE0ELSP_0EEEEEENS4_6LayoutISC_NS5_IJNSA_ILi0EEEST_ST_EEEEENS5_IJNS4_10UnderscoreESW_SW_EEEEENS4_13SM90_TMA_LOADENS4_14ComposedLayoutINS4_7SwizzleILi3ELi4ELi3EEENS4_18smem_ptr_flag_bitsILi16EEENSS_INS5_IJSE_NSA_ILi8EEEEEENS5_IJSB_SE_EEEEEEEvNS4_8identityESZ_NS10_INS11_ILi2ELi4ELi3EEES14_NSS_INS5_IJS15_SF_EEENS5_IJSF_SB_EEEEEEEvS1A_EENS_8epilogue10collective18CollectiveEpilogueINS1H_23Sm100TmaWarpSpecializedILi3ELi2ELi16ELb1ELb0EEEJSG_NS5_IJNSS_ISE_SB_EENSS_ISF_SB_EEEEESH_SJ_SH_SJ_NS1H_6fusion15FusionCallbacksIS1L_NS1P_17LinearCombinationISH_fSH_fLNS_15FloatRoundStyleE2EEESG_S1O_JEEENS4_5SM1004TMEM4LOAD26SM100_TMEM_LOAD_16dp256b4xESZ_S1F_NS4_17SM75_U32x4_LDSM_NENS4_14SM90_TMA_STOREES1F_NS4_17SM90_U32x4_STSM_NENS4_39AutoVectorizingCopyWithAssumedAlignmentILi128EEEEEEvvEEEEvNT_6ParamsE:
[----:B------:R-:W1:Y:S01]  /*0000*/  LDC R1, c[0x0][0x37c] ;  /* 0x0000df00ff017b82 */ /* 0x000e620000000800 */
[----:B------:R-:W2:Y:S01]  /*0010*/  S2R R70, SR_TID.X ;  /* 0x0000000000467919 */ /* 0x000ea20000002100 */
[----:B------:R-:W3:Y:S01]  /*0020*/  LDCU.64 UR4, c[0x0][0x890] ;  /* 0x00011200ff0477ac */ /* 0x000ee20008000a00 */
[----:B------:R-:W-:Y:S02]  /*0030*/  PRMT R60, RZ, 0x7610, R60 ;  /* 0x00007610ff3c7816 */ /* 0x000fe4000000003c */
[----:B------:R-:W-:Y:S01]  /*0040*/  ELECT P5, URZ, PT ;  /* 0x0000000000ff782f */ /* 0x000fe200038a0000 */
[----:B------:R-:W4:Y:S01]  /*0050*/  LDCU.64 UR46, c[0x0][0x358] ;  /* 0x00006b00ff2e77ac */ /* 0x000f220008000a00 */
[----:B---3--:R-:W-:-:S04]  /*0060*/  UISETP.NE.U32.AND UP0, UPT, UR4, URZ, UPT ;  /* 0x000000ff0400728c */ /* 0x008fc8000bf05070 */
[----:B------:R-:W-:Y:S01]  /*0070*/  UISETP.NE.AND.EX UP0, UPT, UR5, URZ, UPT, UP0 ;  /* 0x000000ff0500728c */ /* 0x000fe2000bf05300 */
[----:B--2---:R-:W-:-:S05]  /*0080*/  SHF.R.U32.HI R65, RZ, 0x5, R70 ;  /* 0x00000005ff417819 */ /* 0x004fca0000011646 */
[----:B------:R-:W2:Y:S02]  /*0090*/  SHFL.IDX PT, R0, R65, RZ, 0x1f ;  /* 0x00001fff41007589 */ /* 0x000ea400000e0000 */
[----:B--2---:R-:W-:Y:S01]  /*00a0*/  R2UR UR8, R0 ;  /* 0x00000000000872ca */ /* 0x004fe200000e0000 */
[----:B-1--4-:R-:W-:-:S14]  /*00b0*/  BRA.U UP0, `(.L_x_0) ;  /* 0x00000001002c7547 */ /* 0x012fdc000b800000 */
[----:B------:R-:W1:Y:S02]  /*00c0*/  LDCU.64 UR6, c[0x0][0x888] ;  /* 0x00011100ff0677ac */ /* 0x000e640008000a00 */
[----:B-1----:R-:W-:-:S04]  /*00d0*/  UISETP.NE.U32.AND UP0, UPT, UR6, URZ, UPT ;  /* 0x000000ff0600728c */ /* 0x002fc8000bf05070 */
[----:B------:R-:W-:-:S09]  /*00e0*/  UISETP.NE.AND.EX UP0, UPT, UR7, URZ, UPT, UP0 ;  /* 0x000000ff0700728c */ /* 0x000fd2000bf05300 */
[----:B------:R-:W-:Y:S05]  /*00f0*/  BRA.U !UP0, `(.L_x_1) ;  /* 0x0000000108107547 */ /* 0x000fea000b800000 */
[----:B------:R-:W1:Y:S02]  /*0100*/  LDC.64 R2, c[0x0][0x888] ;  /* 0x00022200ff027b82 */ /* 0x000e640000000a00 */
[----:B-1----:R1:W5:Y:S01]  /*0110*/  LDG.E R35, desc[UR46][R2.64] ;  /* 0x0000002e02237981 */ /* 0x002362000c1e1900 */
[----:B------:R-:W-:Y:S01]  /*0120*/  HFMA2 R60, -RZ, RZ, 0, 5.9604644775390625e-08 ;  /* 0x00000001ff3c7431 */ /* 0x000fe200000001ff */
[----:B------:R-:W-:Y:S05]  /*0130*/  BRA `(.L_x_0) ;  /* 0x00000000000c7947 */ /* 0x000fea0003800000 */
.L_x_1:
[----:B------:R-:W1:Y:S01]  /*0140*/  LDCU UR6, c[0x0][0x880] ;  /* 0x00011000ff0677ac */ /* 0x000e620008000800 */
[----:B------:R-:W-:Y:S01]  /*0150*/  HFMA2 R60, -RZ, RZ, 0, 5.9604644775390625e-08 ;  /* 0x00000001ff3c7431 */ /* 0x000fe200000001ff */
[----:B-1----:R-:W-:-:S07]  /*0160*/  MOV R35, UR6 ;  /* 0x0000000600237c02 */ /* 0x002fce0008000f00 */
.L_x_0:
[----:B------:R-:W2:Y:S02]  /*0170*/  LDCU.64 UR6, c[0x0][0x8b0] ;  /* 0x00011600ff0677ac */ /* 0x000ea40008000a00 */
[----:B--2---:R-:W-:-:S04]  /*0180*/  UISETP.NE.U32.AND UP0, UPT, UR6, URZ, UPT ;  /* 0x000000ff0600728c */ /* 0x004fc8000bf05070 */
[----:B------:R-:W-:-:S09]  /*0190*/  UISETP.NE.AND.EX UP0, UPT, UR7, URZ, UPT, UP0 ;  /* 0x000000ff0700728c */ /* 0x000fd2000bf05300 */
[----:B------:R-:W-:Y:S05]  /*01a0*/  BRA.U UP0, `(.L_x_2) ;  /* 0x0000000100247547 */ /* 0x000fea000b800000 */
[----:B------:R-:W2:Y:S02]  /*01b0*/  LDCU.64 UR6, c[0x0][0x8a8] ;  /* 0x00011500ff0677ac */ /* 0x000ea40008000a00 */
[----:B--2---:R-:W-:-:S04]  /*01c0*/  UISETP.NE.U32.AND UP0, UPT, UR6, URZ, UPT ;  /* 0x000000ff0600728c */ /* 0x004fc8000bf05070 */
[----:B------:R-:W-:-:S09]  /*01d0*/  UISETP.NE.AND.EX UP0, UPT, UR7, URZ, UPT, UP0 ;  /* 0x000000ff0700728c */ /* 0x000fd2000bf05300 */
[----:B------:R-:W-:Y:S05]  /*01e0*/  BRA.U !UP0, `(.L_x_3) ;  /* 0x00000001080c7547 */ /* 0x000fea000b800000 */
[----:B-1----:R-:W1:Y:S02]  /*01f0*/  LDC.64 R2, c[0x0][0x8a8] ;  /* 0x00022a00ff027b82 */ /* 0x002e640000000a00 */
[----:B-1----:R2:W5:Y:S01]  /*0200*/  LDG.E R33, desc[UR46][R2.64] ;  /* 0x0000002e02217981 */ /* 0x002562000c1e1900 */
[----:B------:R-:W-:Y:S05]  /*0210*/  BRA `(.L_x_2) ;  /* 0x0000000000087947 */ /* 0x000fea0003800000 */
.L_x_3:
[----:B------:R-:W2:Y:S02]  /*0220*/  LDCU UR6, c[0x0][0x8a0] ;  /* 0x00011400ff0677ac */ /* 0x000ea40008000800 */
[----:B--2---:R-:W-:Y:S02]  /*0230*/  MOV R33, UR6 ;  /* 0x0000000600217c02 */ /* 0x004fe40008000f00 */
.L_x_2:
[----:B------:R-:W-:Y:S01]  /*0240*/  IMAD.U32 R0, RZ, RZ, UR8 ;  /* 0x00000008ff007e24 */ /* 0x000fe2000f8e00ff */
[----:B------:R-:W-:Y:S04]  /*0250*/  BSSY.RECONVERGENT B0, `(.L_x_4) ;  /* 0x000000c000007945 */ /* 0x000fe80003800200 */
[C---:B------:R-:W-:Y:S02]  /*0260*/  ISETP.NE.OR P1, PT, R0.reuse, 0x1, !P5 ;  /* 0x000000010000780c */ /* 0x040fe40006f25670 */
[----:B------:R-:W-:-:S11]  /*0270*/  ISETP.NE.OR P0, PT, R0, 0x3, !P5 ;  /* 0x000000030000780c */ /* 0x000fd60006f05670 */
[----:B------:R-:W-:Y:S05]  /*0280*/  @P1 BRA `(.L_x_5) ;  /* 0x0000000000201947 */ /* 0x000fea0003800000 */
[----:B------:R-:W3:Y:S02]  /*0290*/  LDCU.64 UR6, c[0x0][0x348] ;  /* 0x00006900ff0677ac */ /* 0x000ee40008000a00 */
[----:B---3--:R-:W-:Y:S02]  /*02a0*/  UIADD3 UR10, UP1, UPT, UR6, 0x80, URZ ;  /* 0x00000080060a7890 */ /* 0x008fe4000ff3e0ff */
[----:B------:R-:W-:Y:S02]  /*02b0*/  UIADD3 UR6, UP0, UPT, UR6, 0x180, URZ ;  /* 0x0000018006067890 */ /* 0x000fe4000ff1e0ff */
[----:B------:R-:W-:Y:S02]  /*02c0*/  UIADD3.X UR11, UPT, UPT, URZ, UR7, URZ, UP1, !UPT ;  /* 0x00000007ff0b7290 */ /* 0x000fe40008ffe4ff */
[----:B------:R-:W-:-:S07]  /*02d0*/  UIADD3.X UR7, UPT, UPT, URZ, UR7, URZ, UP0, !UPT ;  /* 0x00000007ff077290 */ /* 0x000fce00087fe4ff */
[----:B------:R3:W-:Y:S02]  /*02e0*/  UTMACCTL.PF [UR10] ;  /* 0x000000000a0079b9 */ /* 0x0007e40008040000 */
[----:B------:R3:W-:Y:S02]  /*02f0*/  UTMACCTL.PF [UR6] ;  /* 0x00000000060079b9 */ /* 0x0007e40008040000 */
[----:B---3--:R-:W-:Y:S01]  /*0300*/  NOP ;  /* 0x0000000000007918 */ /* 0x008fe20000000000 */
.L_x_5:
[----:B------:R-:W-:Y:S05]  /*0310*/  BSYNC.RECONVERGENT B0 ;  /* 0x0000000000007941 */ /* 0x000fea0003800200 */
.L_x_4:
[----:B------:R-:W-:Y:S04]  /*0320*/  BSSY.RECONVERGENT B0, `(.L_x_6) ;  /* 0x000000a000007945 */ /* 0x000fe80003800200 */
        /* <DEDUP_REMOVED lines=9> */
.L_x_7:
[----:B------:R-:W-:Y:S05]  /*03c0*/  BSYNC.RECONVERGENT B0 ;  /* 0x0000000000007941 */ /* 0x000fea0003800200 */
.L_x_6:
[----:B------:R-:W3:Y:S01]  /*03d0*/  LDCU.64 UR6, c[0x0][0x888] ;  /* 0x00011100ff0677ac */ /* 0x000ee20008000a00 */
[----:B------:R-:W-:Y:S02]  /*03e0*/  UISETP.EQ.U32.AND UP1, UPT, UR4, URZ, UPT ;  /* 0x000000ff0400728c */ /* 0x000fe4000bf22070 */
[----:B------:R-:W-:Y:S02]  /*03f0*/  UPLOP3.LUT UP2, UPT, UPT, UPT, UPT, 0x80, 0x8 ;  /* 0x000000000008789c */ /* 0x000fe40003f4f070 */
[----:B---3--:R-:W-:-:S04]  /*0400*/  UISETP.NE.U32.AND UP0, UPT, UR6, URZ, UPT ;  /* 0x000000ff0600728c */ /* 0x008fc8000bf05070 */
[----:B------:R-:W-:-:S04]  /*0410*/  UISETP.NE.AND.EX UP0, UPT, UR7, URZ, UPT, UP0 ;  /* 0x000000ff0700728c */ /* 0x000fc8000bf05300 */
[----:B------:R-:W-:-:S04]  /*0420*/  UISETP.EQ.OR.EX UP3, UPT, UR5, URZ, !UP0, UP1 ;  /* 0x000000ff0500728c */ /* 0x000fc8000c762710 */
[----:B------:R-:W-:-:S05]  /*0430*/  UP2UR UR53, UPR, URZ, 0x8 ;  /* 0x00000008ff357883 */ /* 0x000fca0008000000 */
[----:B------:R-:W-:Y:S07]  /*0440*/  BRA.U !UP3, `(.L_x_8) ;  /* 0x000000010b207547 */ /* 0x000fee000b800000 */
[----:B------:R-:W-:Y:S01]  /*0450*/  UISETP.NE.U32.AND UP2, UPT, UR4, URZ, UPT ;  /* 0x000000ff0400728c */ /* 0x000fe2000bf45070 */
[----:B-----5:R-:W-:Y:S01]  /*0460*/  FSETP.NEU.AND P0, PT, R35, RZ, PT ;  /* 0x000000ff2300720b */ /* 0x020fe20003f0d000 */
[----:B------:R-:W-:Y:S02]  /*0470*/  USEL UR4, URZ, 0xffffffff, UP0 ;  /* 0xffffffffff047887 */ /* 0x000fe40008000000 */
[----:B------:R-:W-:-:S10]  /*0480*/  UISETP.NE.AND.EX UP2, UPT, UR5, URZ, UPT, UP2 ;  /* 0x000000ff0500728c */ /* 0x000fd4000bf45320 */
[----:B------:R-:W-:Y:S01]  /*0490*/  VOTEU.ANY UP1, P0 ;  /* 0x0000000000ff7886 */ /* 0x000fe20000020100 */
[----:B------:R-:W-:-:S04]  /*04a0*/  @!UP2 USEL UR4, URZ, 0xffffffff, UP1 ;  /* 0xffffffffff04a887 */ /* 0x000fc80008800000 */
[----:B------:R-:W-:-:S04]  /*04b0*/  ULOP3.LUT UR4, UR4, 0x1, URZ, 0xc0, !UPT ;  /* 0x0000000104047892 */ /* 0x000fc8000f8ec0ff */
[----:B------:R-:W-:-:S11]  /*04c0*/  UISETP.NE.U32.AND UP2, UPT, UR4, 0x1, UPT ;  /* 0x000000010400788c */ /* 0x000fd6000bf45070 */
.L_x_8:
[----:B-12---:R-:W1:Y:S01]  /*04d0*/  SHFL.IDX PT, R2, R65, RZ, 0x1f ;  /* 0x00001fff41027589 */ /* 0x006e6200000e0000 */
[----:B------:R-:W-:-:S04]  /*04e0*/  UISETP.NE.AND UP1, UPT, UR8, 0x2, UPT ;  /* 0x000000020800788c */ /* 0x000fc8000bf25270 */
[----:B------:R-:W-:Y:S01]  /*04f0*/  USEL UR6, URZ, 0x1, UP1 ;  /* 0x00000001ff067887 */ /* 0x000fe20008800000 */
[----:B-1----:R-:W-:-:S13]  /*0500*/  ISETP.NE.AND P0, PT, R2, RZ, PT ;  /* 0x000000ff0200720c */ /* 0x002fda0003f05270 */
[----:B------:R-:W-:Y:S05]  /*0510*/  @P0 BRA `(.L_x_9) ;  /* 0x0000000400040947 */ /* 0x000fea0003800000 */
[----:B------:R-:W-:Y:S01]  /*0520*/  ELECT P0, URZ, PT ;  /* 0x0000000000ff782f */ /* 0x000fe20003800000 */
[----:B------:R-:W-:-:S12]  /*0530*/  BSSY.RECONVERGENT B0, `(.L_x_9) ;  /* 0x000003f000007945 */ /* 0x000fd80003800200 */
[----:B------:R-:W-:Y:S05]  /*0540*/  @!P0 BRA `(.L_x_10) ;  /* 0x0000000000f48947 */ /* 0x000fea0003800000 */
[----:B------:R-:W1:Y:S01]  /*0550*/  S2UR UR5, SR_CgaCtaId ;  /* 0x00000000000579c3 */ /* 0x000e620000008800 */
[----:B------:R-:W-:Y:S01]  /*0560*/  UMOV UR7, 0x400 ;  /* 0x0000040000077882 */ /* 0x000fe20000000000 */
[----:B------:R-:W-:Y:S02]  /*0570*/  UMOV UR4, 0x1 ;  /* 0x0000000100047882 */ /* 0x000fe40000000000 */
[----:B------:R-:W-:-:S04]  /*0580*/  UIADD3 UR10, UPT, UPT, -UR4, 0x100000, URZ ;  /* 0x00100000040a7890 */ /* 0x000fc8000fffe1ff */
[----:B------:R-:W-:Y:S02]  /*0590*/  USHF.L.U32 UR11, UR10, 0xb, URZ ;  /* 0x0000000b0a0b7899 */ /* 0x000fe400080006ff */
[----:B------:R-:W-:Y:S02]  /*05a0*/  USHF.L.U32 UR10, UR10, 0x1, URZ ;  /* 0x000000010a0a7899 */ /* 0x000fe400080006ff */
[----:B-1----:R-:W-:Y:S01]  /*05b0*/  ULEA UR5, UR5, UR7, 0x18 ;  /* 0x0000000705057291 */ /* 0x002fe2000f8ec0ff */
[----:B------:R-:W1:Y:S11]  /*05c0*/  FENCE.VIEW.ASYNC.S ;  /* 0x00000000000073c6 */ /* 0x000e760000000000 */
[----:B-1----:R1:W2:Y:S01]  /*05d0*/  SYNCS.EXCH.64 URZ, [UR5], UR10 ;  /* 0x0000000a05ff75b2 */ /* 0x0022a20008000100 */
[----:B------:R1:W3:Y:S01]  /*05e0*/  SYNCS.EXCH.64 URZ, [UR5+0xd0], UR10 ;  /* 0x0000d00a05ff75b2 */ /* 0x0002e20008000100 */
[----:B------:R1:W4:Y:S01]  /*05f0*/  SYNCS.EXCH.64 URZ, [UR5+0x8], UR10 ;  /* 0x0000080a05ff75b2 */ /* 0x0003220008000100 */
[----:B------:R1:W1:Y:S01]  /*0600*/  SYNCS.EXCH.64 URZ, [UR5+0xd8], UR10 ;  /* 0x0000d80a05ff75b2 */ /* 0x0002620008000100 */
        /* <DEDUP_REMOVED lines=48> */
[----:B--234-:R-:W-:Y:S01]  /*0910*/  NOP ;  /* 0x0000000000007918 */ /* 0x01cfe20000000000 */
.L_x_10:
[----:B-1----:R-:W-:Y:S05]  /*0920*/  BSYNC.RECONVERGENT B0 ;  /* 0x0000000000007941 */ /* 0x002fea0003800200 */
.L_x_9:
[----:B------:R-:W1:Y:S01]  /*0930*/  SHFL.IDX PT, R2, R65, RZ, 0x1f ;  /* 0x00001fff41027589 */ /* 0x000e6200000e0000 */
[----:B------:R-:W-:Y:S01]  /*0940*/  NOP ;  /* 0x0000000000007918 */ /* 0x000fe20000000000 */
[----:B-1----:R-:W-:-:S13]  /*0950*/  ISETP.NE.AND P0, PT, R2, 0x1, PT ;  /* 0x000000010200780c */ /* 0x002fda0003f05270 */
[----:B------:R-:W-:Y:S05]  /*0960*/  @P0 BRA `(.L_x_11) ;  /* 0x0000000000500947 */ /* 0x000fea0003800000 */
[----:B------:R-:W1:Y:S01]  /*0970*/  S2UR UR7, SR_CgaCtaId ;  /* 0x00000000000779c3 */ /* 0x000e620000008800 */
[----:B------:R-:W-:Y:S01]  /*0980*/  UMOV UR9, 0x400 ;  /* 0x0000040000097882 */ /* 0x000fe20000000000 */
[----:B------:R-:W-:Y:S01]  /*0990*/  UMOV UR5, 0x20 ;  /* 0x0000002000057882 */ /* 0x000fe20000000000 */
[----:B------:R-:W-:Y:S01]  /*09a0*/  UMOV UR4, 0x80 ;  /* 0x0000008000047882 */ /* 0x000fe20000000000 */
[----:B------:R-:W-:-:S04]  /*09b0*/  UIADD3 UR10, UPT, UPT, -UR5, 0x100000, URZ ;  /* 0x00100000050a7890 */ /* 0x000fc8000fffe1ff */
[----:B------:R-:W-:Y:S02]  /*09c0*/  USHF.L.U32 UR11, UR10, 0xb, URZ ;  /* 0x0000000b0a0b7899 */ /* 0x000fe400080006ff */
[----:B------:R-:W-:Y:S02]  /*09d0*/  USHF.L.U32 UR10, UR10, 0x1, URZ ;  /* 0x000000010a0a7899 */ /* 0x000fe400080006ff */
[----:B------:R-:W-:-:S04]  /*09e0*/  UIADD3 UR4, UPT, UPT, -UR4, 0x100000, URZ ;  /* 0x0010000004047890 */ /* 0x000fc8000fffe1ff */
[----:B------:R-:W-:Y:S02]  /*09f0*/  USHF.L.U32 UR5, UR4, 0xb, URZ ;  /* 0x0000000b04057899 */ /* 0x000fe400080006ff */
[----:B------:R-:W-:Y:S01]  /*0a00*/  USHF.L.U32 UR4, UR4, 0x1, URZ ;  /* 0x0000000104047899 */ /* 0x000fe200080006ff */
[----:B------:R-:W-:Y:S01]  /*0a10*/  ELECT P0, URZ, PT ;  /* 0x0000000000ff782f */ /* 0x000fe20003800000 */
[----:B-1----:R-:W-:Y:S01]  /*0a20*/  ULEA UR7, UR7, UR9, 0x18 ;  /* 0x0000000907077291 */ /* 0x002fe2000f8ec0ff */
[----:B------:R-:W1:Y:S11]  /*0a30*/  FENCE.VIEW.ASYNC.S ;  /* 0x00000000000073c6 */ /* 0x000e760000000000 */
[----:B-1----:R1:W2:Y:S01]  /*0a40*/  SYNCS.EXCH.64 URZ, [UR7+0x1a0], UR10 ;  /* 0x0001a00a07ff75b2 */ /* 0x0022a20008000100 */
[----:B------:R1:W3:Y:S01]  /*0a50*/  SYNCS.EXCH.64 URZ, [UR7+0x1b8], UR4 ;  /* 0x0001b80407ff75b2 */ /* 0x0002e20008000100 */
[----:B------:R1:W4:Y:S01]  /*0a60*/  SYNCS.EXCH.64 URZ, [UR7+0x1a8], UR10 ;  /* 0x0001a80a07ff75b2 */ /* 0x0003220008000100 */
[----:B------:R1:W1:Y:S01]  /*0a70*/  SYNCS.EXCH.64 URZ, [UR7+0x1c0], UR4 ;  /* 0x0001c00407ff75b2 */ /* 0x0002620008000100 */
[----:B------:R1:W1:Y:S01]  /*0a80*/  SYNCS.EXCH.64 URZ, [UR7+0x1b0], UR10 ;  /* 0x0001b00a07ff75b2 */ /* 0x0002620008000100 */
[----:B------:R1:W1:Y:S01]  /*0a90*/  SYNCS.EXCH.64 URZ, [UR7+0x1c8], UR4 ;  /* 0x0001c80407ff75b2 */ /* 0x0002620008000100 */
[----:B------:R-:W-:Y:S01]  /*0aa0*/  NOP ;  /* 0x0000000000007918 */ /* 0x000fe20000000000 */
.L_x_11:
[----:B------:R-:W2:Y:S01]  /*0ab0*/  SHFL.IDX PT, R2, R65, RZ, 0x1f ;  /* 0x00001fff41027589 */ /* 0x000ea200000e0000 */
[----:B------:R-:W-:Y:S01]  /*0ac0*/  NOP ;  /* 0x0000000000007918 */ /* 0x000fe20000000000 */
[----:B--2---:R-:W-:-:S13]  /*0ad0*/  ISETP.NE.AND P0, PT, R2, 0x3, PT ;  /* 0x000000030200780c */ /* 0x004fda0003f05270 */
[----:B------:R-:W-:Y:S05]  /*0ae0*/  @P0 BRA `(.L_x_12) ;  /* 0x0000000000300947 */ /* 0x000fea0003800000 */
[----:B-1----:R-:W1:Y:S01]  /*0af0*/  S2UR UR5, SR_CgaCtaId ;  /* 0x00000000000579c3 */ /* 0x002e620000008800 */
[----:B------:R-:W-:Y:S01]  /*0b00*/  UMOV UR7, 0x400 ;  /* 0x0000040000077882 */ /* 0x000fe20000000000 */
[----:B------:R-:W-:Y:S01]  /*0b10*/  UMOV UR4, 0x20 ;  /* 0x0000002000047882 */ /* 0x000fe20000000000 */
[----:B------:R-:W-:Y:S01]  /*0b20*/  ELECT P0, URZ, PT ;  /* 0x0000000000ff782f */ /* 0x000fe20003800000 */
[----:B------:R-:W-:-:S04]  /*0b30*/  UIADD3 UR10, UPT, UPT, -UR4, 0x100000, URZ ;  /* 0x00100000040a7890 */ /* 0x000fc8000fffe1ff */
[----:B------:R-:W-:Y:S02]  /*0b40*/  USHF.L.U32 UR11, UR10, 0xb, URZ ;  /* 0x0000000b0a0b7899 */ /* 0x000fe400080006ff */
[----:B------:R-:W-:Y:S02]  /*0b50*/  USHF.L.U32 UR10, UR10, 0x1, URZ ;  /* 0x000000010a0a7899 */ /* 0x000fe400080006ff */
[----:B-1----:R-:W-:Y:S01]  /*0b60*/  ULEA UR5, UR5, UR7, 0x18 ;  /* 0x0000000705057291 */ /* 0x002fe2000f8ec0ff */
[----:B------:R-:W1:Y:S11]  /*0b70*/  FENCE.VIEW.ASYNC.S ;  /* 0x00000000000073c6 */ /* 0x000e760000000000 */
[----:B-1----:R2:W1:Y:S01]  /*0b80*/  SYNCS.EXCH.64 URZ, [UR5+0x1d0], UR10 ;  /* 0x0001d00a05ff75b2 */ /* 0x0024620008000100 */
[----:B------:R2:W1:Y:S02]  /*0b90*/  SYNCS.EXCH.64 URZ, [UR5+0x1d8], UR10 ;  /* 0x0001d80a05ff75b2 */ /* 0x0004640008000100 */
[----:B--2---:R-:W-:Y:S01]  /*0ba0*/  NOP ;  /* 0x0000000000007918 */ /* 0x004fe20000000000 */
.L_x_12:
[----:B------:R-:W2:Y:S01]  /*0bb0*/  SHFL.IDX PT, R2, R65, RZ, 0x1f ;  /* 0x00001fff41027589 */ /* 0x000ea200000e0000 */
[----:B------:R-:W-:Y:S01]  /*0bc0*/  NOP ;  /* 0x0000000000007918 */ /* 0x000fe20000000000 */
[----:B--2---:R-:W-:-:S13]  /*0bd0*/  ISETP.NE.AND P0, PT, R2, 0x4, PT ;  /* 0x000000040200780c */ /* 0x004fda0003f05270 */
[----:B------:R-:W-:Y:S05]  /*0be0*/  @P0 BRA `(.L_x_13) ;  /* 0x00000000004c0947 */ /* 0x000fea0003800000 */
[----:B-1----:R-:W1:Y:S01]  /*0bf0*/  S2UR UR5, SR_CgaCtaId ;  /* 0x00000000000579c3 */ /* 0x002e620000008800 */
[----:B------:R-:W-:Y:S01]  /*0c00*/  UMOV UR9, 0x100 ;  /* 0x0000010000097882 */ /* 0x000fe20000000000 */
[----:B------:R-:W-:Y:S01]  /*0c10*/  UMOV UR7, 0x400 ;  /* 0x0000040000077882 */ /* 0x000fe20000000000 */
[----:B------:R-:W-:Y:S01]  /*0c20*/  USEL UR9, UR9, 0xe0, UP2 ;  /* 0x000000e009097887 */ /* 0x000fe20009000000 */
[----:B------:R-:W-:Y:S01]  /*0c30*/  UMOV UR4, 0x1 ;  /* 0x0000000100047882 */ /* 0x000fe20000000000 */
[----:B------:R-:W-:Y:S01]  /*0c40*/  ELECT P0, URZ, PT ;  /* 0x0000000000ff782f */ /* 0x000fe20003800000 */
[----:B------:R-:W-:-:S04]  /*0c50*/  UIADD3 UR10, UPT, UPT, -UR4, 0x100000, URZ ;  /* 0x00100000040a7890 */ /* 0x000fc8000fffe1ff */
[----:B------:R-:W-:Y:S02]  /*0c60*/  USHF.L.U32 UR11, UR10, 0xb, URZ ;  /* 0x0000000b0a0b7899 */ /* 0x000fe400080006ff */
[----:B------:R-:W-:Y:S02]  /*0c70*/  USHF.L.U32 UR10, UR10, 0x1, URZ ;  /* 0x000000010a0a7899 */ /* 0x000fe400080006ff */
[----:B------:R-:W-:-:S04]  /*0c80*/  UIADD3 UR12, UPT, UPT, -UR9, 0x100000, URZ ;  /* 0x00100000090c7890 */ /* 0x000fc8000fffe1ff */
[----:B------:R-:W-:Y:S02]  /*0c90*/  USHF.L.U32 UR13, UR12, 0xb, URZ ;  /* 0x0000000b0c0d7899 */ /* 0x000fe400080006ff */
[----:B------:R-:W-:Y:S02]  /*0ca0*/  USHF.L.U32 UR12, UR12, 0x1, URZ ;  /* 0x000000010c0c7899 */ /* 0x000fe400080006ff */
[----:B-1----:R-:W-:Y:S01]  /*0cb0*/  ULEA UR5, UR5, UR7, 0x18 ;  /* 0x0000000705057291 */ /* 0x002fe2000f8ec0ff */
[----:B------:R-:W1:Y:S11]  /*0cc0*/  FENCE.VIEW.ASYNC.S ;  /* 0x00000000000073c6 */ /* 0x000e760000000000 */
[----:B-1----:R2:W1:Y:S01]  /*0cd0*/  SYNCS.EXCH.64 URZ, [UR5+0x1e0], UR10 ;  /* 0x0001e00a05ff75b2 */ /* 0x0024620008000100 */
[----:B------:R2:W1:Y:S01]  /*0ce0*/  SYNCS.EXCH.64 URZ, [UR5+0x1f0], UR12 ;  /* 0x0001f00c05ff75b2 */ /* 0x0004620008000100 */
[----:B------:R2:W1:Y:S01]  /*0cf0*/  SYNCS.EXCH.64 URZ, [UR5+0x1e8], UR10 ;  /* 0x0001e80a05ff75b2 */ /* 0x0004620008000100 */
[----:B------:R2:W1:Y:S02]  /*0d00*/  SYNCS.EXCH.64 URZ, [UR5+0x1f8], UR12 ;  /* 0x0001f80c05ff75b2 */ /* 0x0004640008000100 */
[----:B--2---:R-:W-:Y:S01]  /*0d10*/  NOP ;  /* 0x0000000000007918 */ /* 0x004fe20000000000 */
.L_x_13:
[----:B------:R-:W2:Y:S01]  /*0d20*/  SHFL.IDX PT, R2, R65, RZ, 0x1f ;  /* 0x00001fff41027589 */ /* 0x000ea200000e0000 */
[----:B------:R-:W-:Y:S01]  /*0d30*/  NOP ;  /* 0x0000000000007918 */ /* 0x000fe20000000000 */
[----:B--2---:R-:W-:-:S13]  /*0d40*/  ISETP.NE.AND P0, PT, R2, 0x5, PT ;  /* 0x000000050200780c */ /* 0x004fda0003f05270 */
[----:B------:R-:W-:Y:S05]  /*0d50*/  @P0 BRA `(.L_x_14) ;  /* 0x0000000000580947 */ /* 0x000fea0003800000 */
[----:B-1----:R-:W1:Y:S01]  /*0d60*/  S2UR UR7, SR_CgaCtaId ;  /* 0x00000000000779c3 */ /* 0x002e620000008800 */
        /* <DEDUP_REMOVED lines=12> */
[----:B-1----:R2:W1:Y:S01]  /*0e30*/  SYNCS.EXCH.64 URZ, [UR7+0x200], UR10 ;  /* 0x0002000a07ff75b2 */ /* 0x0024620008000100 */
[----:B------:R2:W1:Y:S01]  /*0e40*/  SYNCS.EXCH.64 URZ, [UR7+0x220], UR4 ;  /* 0x0002200407ff75b2 */ /* 0x0004620008000100 */
[----:B------:R2:W1:Y:S01]  /*0e50*/  SYNCS.EXCH.64 URZ, [UR7+0x208], UR10 ;  /* 0x0002080a07ff75b2 */ /* 0x0004620008000100 */
[----:B------:R2:W1:Y:S01]  /*0e60*/  SYNCS.EXCH.64 URZ, [UR7+0x228], UR4 ;  /* 0x0002280407ff75b2 */ /* 0x0004620008000100 */
[----:B------:R2:W1:Y:S01]  /*0e70*/  SYNCS.EXCH.64 URZ, [UR7+0x210], UR10 ;  /* 0x0002100a07ff75b2 */ /* 0x0004620008000100 */
[----:B------:R2:W1:Y:S01]  /*0e80*/  SYNCS.EXCH.64 URZ, [UR7+0x230], UR4 ;  /* 0x0002300407ff75b2 */ /* 0x0004620008000100 */
[----:B------:R2:W1:Y:S01]  /*0e90*/  SYNCS.EXCH.64 URZ, [UR7+0x218], UR10 ;  /* 0x0002180a07ff75b2 */ /* 0x0004620008000100 */
[----:B------:R2:W1:Y:S02]  /*0ea0*/  SYNCS.EXCH.64 URZ, [UR7+0x238], UR4 ;  /* 0x0002380407ff75b2 */ /* 0x0004640008000100 */
[----:B--2---:R-:W-:Y:S01]  /*0eb0*/  NOP ;  /* 0x0000000000007918 */ /* 0x004fe20000000000 */
.L_x_14:
        /* <DEDUP_REMOVED lines=18> */
.L_x_15:
[----:B-1----:R-:W1:Y:S01]  /*0fe0*/  S2UR UR5, SR_CTAID.X ;  /* 0x00000000000579c3 */ /* 0x002e620000002500 */
[----:B------:R-:W-:-:S05]  /*0ff0*/  CS2R.32 R59, SR_CgaSize ;  /* 0x00000000003b7805 */ /* 0x000fca0000008a00 */
[----:B------:R-:W-:-:S05]  /*1000*/  IMAD R59, R59, -0xa0, RZ ;  /* 0xffffff603b3b7824 */ /* 0x000fca00078e02ff */
[----:B------:R-:W-:-:S14]  /*1010*/  R2UR UR9, R59 ;  /* 0x000000003b0972ca */ /* 0x000fdc00000e0000 */
[----:B------:R-:W2:Y:S01]  /*1020*/  LDCU UR9, c[0x0][UR9+0x2b0] ;  /* 0x00005600090977ac */ /* 0x000ea20008000800 */
[----:B------:R-:W-:Y:S01]  /*1030*/  NOP ;  /* 0x0000000000007918 */ /* 0x000fe20000000000 */
[----:B------:R-:W-:-:S05]  /*1040*/  CS2R.32 R59, SR_CgaSize ;  /* 0x00000000003b7805 */ /* 0x000fca0000008a00 */
[----:B------:R-:W-:-:S05]  /*1050*/  IMAD R59, R59, -0xa0, RZ ;  /* 0xffffff603b3b7824 */ /* 0x000fca00078e02ff */
[----:B------:R-:W-:-:S14]  /*1060*/  R2UR UR7, R59 ;  /* 0x000000003b0772ca */ /* 0x000fdc00000e0000 */
[----:B------:R-:W3:Y:S01]  /*1070*/  LDCU UR7, c[0x0][UR7+0x2b4] ;  /* 0x00005680070777ac */ /* 0x000ee20008000800 */
[----:B------:R-:W4:Y:S08]  /*1080*/  S2UR UR4, SR_CTAID.Y ;  /* 0x00000000000479c3 */ /* 0x000f300000002600 */
[----:B------:R-:W3:Y:S01]  /*1090*/  LDC R10, c[0x0][0xb24] ;  /* 0x0002c900ff0a7b82 */ /* 0x000ee20000000800 */
[----:B-1----:R-:W-:-:S02]  /*10a0*/  I2FP.F32.U32 R59, UR5 ;  /* 0x00000005003b7c45 */ /* 0x002fc40008201000 */
[----:B------:R-:W-:-:S05]  /*10b0*/  CS2R.32 R3, SR_CgaSize ;  /* 0x0000000000037805 */ /* 0x000fca0000008a00 */
[----:B------:R-:W-:-:S06]  /*10c0*/  IMAD R3, R3, -0xa0, RZ ;  /* 0xffffff6003037824 */ /* 0x000fcc00078e02ff */
[----:B------:R-:W1:Y:S01]  /*10d0*/  LDC R3, c[0x0][R3+0x2a0] ;  /* 0x0000a80003037b82 */ /* 0x000e620000000800 */
[----:B------:R-:W-:Y:S01]  /*10e0*/  MOV R21, UR5 ;  /* 0x0000000500157c02 */ /* 0x000fe20008000f00 */
[----:B--2---:R-:W-:Y:S01]  /*10f0*/  FMUL R59, R59, UR9 ;  /* 0x000000093b3b7c20 */ /* 0x004fe20008400000 */
[----:B----4-:R-:W-:Y:S02]  /*1100*/  I2FP.F32.U32 R58, UR4 ;  /* 0x00000004003a7c45 */ /* 0x010fe40008201000 */
[----:B------:R-:W-:-:S05]  /*1110*/  CS2R.32 R2, SR_CgaSize ;  /* 0x0000000000027805 */ /* 0x000fca0000008a00 */
[----:B------:R-:W-:-:S06]  /*1120*/  IMAD R2, R2, -0xa0, RZ ;  /* 0xffffff6002027824 */ /* 0x000fcc00078e02ff */
[----:B------:R-:W2:Y:S01]  /*1130*/  LDC R2, c[0x0][R2+0x2a4] ;  /* 0x0000a90002027b82 */ /* 0x000ea20000000800 */
[----:B------:R-:W-:Y:S01]  /*1140*/  MOV R20, UR4 ;  /* 0x0000000400147c02 */ /* 0x000fe20008000f00 */
[----:B------:R-:W4:Y:S01]  /*1150*/  F2I.U32.TRUNC.NTZ R59, R59 ;  /* 0x0000003b003b7305 */ /* 0x000f22000020f000 */
[----:B---3--:R-:W-:-:S05]  /*1160*/  FMUL R58, R58, UR7 ;  /* 0x000000073a3a7c20 */ /* 0x008fca0008400000 */
[----:B------:R-:W-:Y:S01]  /*1170*/  BAR.SYNC.DEFER_BLOCKING 0x0 ;  /* 0x0000000000007b1d */ /* 0x000fe20000010000 */
[----:B------:R-:W-:-:S05]  /*1180*/  ISETP.GE.AND P0, PT, R10, 0x1, PT ;  /* 0x000000010a00780c */ /* 0x000fca0003f06270 */
[----:B------:R-:W3:Y:S02]  /*1190*/  F2I.U32.TRUNC.NTZ R58, R58 ;  /* 0x0000003a003a7305 */ /* 0x000ee4000020f000 */
[----:B------:R-:W2:Y:S01]  /*11a0*/  S2UR UR36, SR_CTAID.Z ;  /* 0x00000000002479c3 */ /* 0x000ea20000002700 */
[----:B----4-:R-:W-:-:S05]  /*11b0*/  IADD3 R59, PT, PT, -R59, RZ, RZ ;  /* 0x000000ff3b3b7210 */ /* 0x010fca0007ffe1ff */
[----:B-1----:R-:W-:Y:S01]  /*11c0*/  IMAD R59, R3, R59, UR5 ;  /* 0x00000005033b7e24 */ /* 0x002fe2000f8e023b */
[----:B---3--:R-:W-:-:S05]  /*11d0*/  IADD3 R58, PT, PT, -R58, RZ, RZ ;  /* 0x000000ff3a3a7210 */ /* 0x008fca0007ffe1ff */
[----:B--2---:R-:W-:Y:S01]  /*11e0*/  IMAD R58, R2, R58, UR4 ;  /* 0x00000004023a7e24 */ /* 0x004fe2000f8e023a */
[----:B------:R-:W-:Y:S06]  /*11f0*/  @!P0 BRA `(.L_x_16) ;  /* 0x0000000000b88947 */ /* 0x000fec0003800000 */
[----:B------:R-:W1:Y:S01]  /*1200*/  LDC.64 R4, c[0x0][0xb18] ;  /* 0x0002c600ff047b82 */ /* 0x000e620000000a00 */
[----:B------:R-:W-:-:S07]  /*1210*/  ISETP.NE.AND P0, PT, R10, 0x1, PT ;  /* 0x000000010a00780c */ /* 0x000fce0003f05270 */
[----:B------:R-:W2:Y:S08]  /*1220*/  LDC R9, c[0x0][0xb0c] ;  /* 0x0002c300ff097b82 */ /* 0x000eb00000000800 */
[----:B------:R-:W3:Y:S08]  /*1230*/  LDC R12, c[0x0][0x370] ;  /* 0x0000dc00ff0c7b82 */ /* 0x000ef00000000800 */
[----:B------:R-:W4:Y:S01]  /*1240*/  LDC R11, c[0x0][0x374] ;  /* 0x0000dd00ff0b7b82 */ /* 0x000f220000000800 */
[----:B-1----:R-:W-:-:S07]  /*1250*/  ISETP.NE.AND P1, PT, R4, 0x1, PT ;  /* 0x000000010400780c */ /* 0x002fce0003f25270 */
[----:B------:R-:W3:Y:S01]  /*1260*/  LDC.64 R6, c[0x0][0xb10] ;  /* 0x0002c400ff067b82 */ /* 0x000ee20000000a00 */
[----:B--2---:R-:W-:-:S07]  /*1270*/  ISETP.NE.AND P2, PT, R9, 0x1, PT ;  /* 0x000000010900780c */ /* 0x004fce0003f45270 */
[----:B------:R-:W1:Y:S08]  /*1280*/  LDC R8, c[0x0][0xb20] ;  /* 0x0002c800ff087b82 */ /* 0x000e700000000800 */
[----:B------:R-:W2:Y:S01]  /*1290*/  LDC.64 R2, c[0x0][0xb28] ;  /* 0x0002ca00ff027b82 */ /* 0x000ea20000000a00 */
[----:B----4-:R-:W-:-:S04]  /*12a0*/  IMAD.HI.U32 R13, R11, R5, RZ ;  /* 0x000000050b0d7227 */ /* 0x010fc800078e00ff */
[----:B------:R-:W-:-:S04]  /*12b0*/  IMAD.HI.U32 R5, R20, R5, RZ ;  /* 0x0000000514057227 */ /* 0x000fc800078e00ff */
[----:B---3--:R-:W-:-:S05]  /*12c0*/  IMAD.HI.U32 R14, R12, R6, RZ ;  /* 0x000000060c0e7227 */ /* 0x008fca00078e00ff */
[-C--:B------:R-:W-:Y:S01]  /*12d0*/  @P2 SHF.R.U32.HI R12, RZ, R7.reuse, R14 ;  /* 0x00000007ff0c2219 */ /* 0x080fe2000001160e */
[----:B------:R-:W-:Y:S01]  /*12e0*/  IMAD.HI.U32 R14, R21, R6, RZ ;  /* 0x00000006150e7227 */ /* 0x000fe200078e00ff */
[-C--:B-1----:R-:W-:Y:S02]  /*12f0*/  @P1 SHF.R.U32.HI R11, RZ, R8.reuse, R13 ;  /* 0x00000008ff0b1219 */ /* 0x082fe4000001160d */
[----:B------:R-:W-:Y:S02]  /*1300*/  SHF.R.U32.HI R5, RZ, R8, R5 ;  /* 0x00000008ff057219 */ /* 0x000fe40000011605 */
[----:B------:R-:W-:Y:S02]  /*1310*/  SHF.R.U32.HI R14, RZ, R7, R14 ;  /* 0x00000007ff0e7219 */ /* 0x000fe4000001160e */
[----:B------:R-:W-:Y:S01]  /*1320*/  SEL R5, R20, R5, !P1 ;  /* 0x0000000514057207 */ /* 0x000fe20004800000 */
[----:B--2---:R-:W-:Y:S01]  /*1330*/  IMAD.HI.U32 R13, R11, R2, RZ ;  /* 0x000000020b0d7227 */ /* 0x004fe200078e00ff */
[----:B------:R-:W-:-:S03]  /*1340*/  SEL R14, R21, R14, !P2 ;  /* 0x0000000e150e7207 */ /* 0x000fc60005000000 */
[----:B------:R-:W-:Y:S01]  /*1350*/  IMAD.HI.U32 R6, R12, R2, RZ ;  /* 0x000000020c067227 */ /* 0x000fe200078e00ff */
[----:B------:R-:W-:-:S04]  /*1360*/  @P0 SHF.R.U32.HI R11, RZ, R3, R13 ;  /* 0x00000003ff0b0219 */ /* 0x000fc8000001160d */
[----:B------:R-:W-:Y:S01]  /*1370*/  @P0 SHF.R.U32.HI R12, RZ, R3, R6 ;  /* 0x00000003ff0c0219 */ /* 0x000fe20000011606 */
[----:B------:R-:W-:-:S04]  /*1380*/  IMAD R11, R11, R10, RZ ;  /* 0x0000000a0b0b7224 */ /* 0x000fc800078e02ff */
[----:B------:R-:W-:Y:S01]  /*1390*/  IMAD R6, R12, R10, RZ ;  /* 0x0000000a0c067224 */ /* 0x000fe200078e02ff */
[----:B------:R-:W-:-:S04]  /*13a0*/  ISETP.GE.AND P1, PT, R5, R11, PT ;  /* 0x0000000b0500720c */ /* 0x000fc80003f26270 */
[----:B------:R-:W-:Y:S01]  /*13b0*/  ISETP.GE.OR P1, PT, R14, R6, P1 ;  /* 0x000000060e00720c */ /* 0x000fe20000f26670 */
[----:B------:R-:W-:-:S05]  /*13c0*/  IMAD.HI.U32 R6, R5, R2, RZ ;  /* 0x0000000205067227 */ /* 0x000fca00078e00ff */
[----:B------:R-:W-:-:S04]  /*13d0*/  SHF.R.U32.HI R6, RZ, R3, R6 ;  /* 0x00000003ff067219 */ /* 0x000fc80000011606 */
[----:B------:R-:W-:-:S03]  /*13e0*/  SEL R6, R5, R6, !P0 ;  /* 0x0000000605067207 */ /* 0x000fc60004000000 */
[----:B------:R-:W-:Y:S01]  /*13f0*/  @!P1 IMAD.HI.U32 R7, R14, R2, RZ ;  /* 0x000000020e079227 */ /* 0x000fe200078e00ff */
[----:B------:R-:W-:-:S04]  /*1400*/  IADD3 R2, PT, PT, -R6, RZ, RZ ;  /* 0x000000ff06027210 */ /* 0x000fc80007ffe1ff */
[----:B------:R-:W-:Y:S01]  /*1410*/  @!P1 SHF.R.U32.HI R3, RZ, R3, R7 ;  /* 0x00000003ff039219 */ /* 0x000fe20000011607 */
[----:B------:R-:W-:Y:S01]  /*1420*/  IMAD R2, R10, R2, R5 ;  /* 0x000000020a027224 */ /* 0x000fe200078e0205 */
[----:B------:R-:W-:Y:S02]  /*1430*/  IADD3 R7, PT, PT, -R5, RZ, RZ ;  /* 0x000000ff05077210 */ /* 0x000fe40007ffe1ff */
[----:B------:R-:W-:-:S03]  /*1440*/  @!P1 SEL R3, R14, R3, !P0 ;  /* 0x000000030e039207 */ /* 0x000fc60004000000 */
[----:B------:R-:W-:Y:S02]  /*1450*/  IMAD R7, R4, R7, R20 ;  /* 0x0000000704077224 */ /* 0x000fe400078e0214 */
[--C-:B------:R-:W-:Y:S02]  /*1460*/  @!P1 IMAD.IADD R6, R6, 0x1, -R3.reuse ;  /* 0x0000000106069824 */ /* 0x100fe400078e0a03 */
[----:B------:R-:W-:Y:S01]  /*1470*/  @!P1 IMAD R3, R2, R12, R3 ;  /* 0x0000000c02039224 */ /* 0x000fe200078e0203 */
[----:B------:R-:W-:Y:S01]  /*1480*/  IADD3 R2, PT, PT, -R14, RZ, RZ ;  /* 0x000000ff0e027210 */ /* 0x000fe20007ffe1ff */
[----:B------:R-:W-:Y:S02]  /*1490*/  @!P1 IMAD R5, R6, R10, R14 ;  /* 0x0000000a06059224 */ /* 0x000fe400078e020e */
[----:B------:R-:W-:Y:S02]  /*14a0*/  @!P1 IMAD.MOV.U32 R14, RZ, RZ, R3 ;  /* 0x000000ffff0e9224 */ /* 0x000fe400078e0003 */
[----:B------:R-:W-:-:S02]  /*14b0*/  IMAD R2, R9, R2, R21 ;  /* 0x0000000209027224 */ /* 0x000fc400078e0215 */
[----:B------:R-:W-:Y:S02]  /*14c0*/  IMAD R20, R5, R4, R7 ;  /* 0x0000000405147224 */ /* 0x000fe400078e0207 */
[----:B------:R-:W-:Y:S02]  /*14d0*/  IMAD R21, R14, R9, R2 ;  /* 0x000000090e157224 */ /* 0x000fe400078e0202 */
.L_x_16:
[----:B------:R-:W1:Y:S01]  /*14e0*/  LDCU UR4, c[0x0][0xb30] ;  /* 0x00016600ff0477ac */ /* 0x000e620008000800 */
[----:B------:R-:W2:Y:S08]  /*14f0*/  S2UR UR37, SR_CgaCtaId ;  /* 0x00000000002579c3 */ /* 0x000eb00000008800 */
[----:B------:R-:W3:Y:S01]  /*1500*/  LDC R26, c[0x0][0xb24] ;  /* 0x0002c900ff1a7b82 */ /* 0x000ee20000000800 */
[----:B-1----:R-:W-:-:S09]  /*1510*/  UISETP.NE.AND UP1, UPT, UR4, 0x1, UPT ;  /* 0x000000010400788c */ /* 0x002fd2000bf25270 */
[----:B--2---:R-:W-:Y:S05]  /*1520*/  BRA.U UP1, `(.L_x_17) ;  /* 0x0000000101407547 */ /* 0x004fea000b800000 */
[----:B------:R-:W1:Y:S08]  /*1530*/  LDC.64 R4, c[0x0][0xb10] ;  /* 0x0002c400ff047b82 */ /* 0x000e700000000a00 */
[----:B------:R-:W2:Y:S08]  /*1540*/  LDC.64 R2, c[0x0][0xb18] ;  /* 0x0002c600ff027b82 */ /* 0x000eb00000000a00 */
[----:B------:R-:W4:Y:S08]  /*1550*/  LDC R6, c[0x0][0xb20] ;  /* 0x0002c800ff067b82 */ /* 0x000f300000000800 */
[----:B------:R-:W3:Y:S01]  /*1560*/  LDC R7, c[0x0][0xb0c] ;  /* 0x0002c300ff077b82 */ /* 0x000ee20000000800 */
[----:B-1----:R-:W-:-:S05]  /*1570*/  IMAD.HI.U32 R4, R21, R4, RZ ;  /* 0x0000000415047227 */ /* 0x002fca00078e00ff */
[----:B------:R-:W-:Y:S01]  /*1580*/  SHF.R.U32.HI R4, RZ, R5, R4 ;  /* 0x00000005ff047219 */ /* 0x000fe20000011604 */
[----:B--2---:R-:W-:Y:S01]  /*1590*/  IMAD.HI.U32 R3, R20, R3, RZ ;  /* 0x0000000314037227 */ /* 0x004fe200078e00ff */
[----:B------:R-:W-:-:S04]  /*15a0*/  ISETP.NE.AND P0, PT, R2, 0x1, PT ;  /* 0x000000010200780c */ /* 0x000fc80003f05270 */
[----:B----4-:R-:W-:-:S04]  /*15b0*/  SHF.R.U32.HI R3, RZ, R6, R3 ;  /* 0x00000006ff037219 */ /* 0x010fc80000011603 */
[----:B------:R-:W-:Y:S02]  /*15c0*/  SEL R3, R20, R3, !P0 ;  /* 0x0000000314037207 */ /* 0x000fe40004000000 */
[----:B---3--:R-:W-:-:S04]  /*15d0*/  ISETP.NE.AND P1, PT, R7, 0x1, PT ;  /* 0x000000010700780c */ /* 0x008fc80003f25270 */
[----:B------:R-:W-:-:S05]  /*15e0*/  SEL R4, R21, R4, !P1 ;  /* 0x0000000415047207 */ /* 0x000fca0004800000 */
[----:B------:R-:W-:Y:S02]  /*15f0*/  IMAD.IADD R5, R3, 0x1, -R4 ;  /* 0x0000000103057824 */ /* 0x000fe400078e0a04 */
[----:B------:R-:W-:Y:S02]  /*1600*/  IMAD.IADD R3, R4, 0x1, -R3 ;  /* 0x0000000104037824 */ /* 0x000fe400078e0a03 */
[----:B------:R-:W-:Y:S02]  /*1610*/  IMAD R21, R5, R7, R21 ;  /* 0x0000000705157224 */ /* 0x000fe400078e0215 */
[----:B------:R-:W-:-:S07]  /*1620*/  IMAD R20, R3, R2, R20 ;  /* 0x0000000203147224 */ /* 0x000fce00078e0214 */
.L_x_17:
[----:B------:R-:W-:Y:S01]  /*1630*/  BAR.SYNC.DEFER_BLOCKING 0x0 ;  /* 0x0000000000007b1d */ /* 0x000fe20000010000 */
[----:B------:R-:W-:Y:S01]  /*1640*/  UISETP.NE.AND UP1, UPT, UR8, 0x2, UPT ;  /* 0x000000020800788c */ /* 0x000fe2000bf25270 */
[----:B------:R-:W-:Y:S02]  /*1650*/  ISETP.NE.OR P5, PT, R0, 0x2, !P5 ;  /* 0x000000020000780c */ /* 0x000fe40006fa5670 */
[----:B------:R-:W-:-:S06]  /*1660*/  LOP3.LUT R2, R70, 0x1f, RZ, 0xc0, !PT ;  /* 0x0000001f46027812 */ /* 0x000fcc00078ec0ff */
[----:B------:R-:W-:Y:S05]  /*1670*/  BRA.U UP1, `(.L_x_18) ;  /* 0x0000001d016c7547 */ /* 0x000fea000b800000 */
[----:B------:R-:W1:Y:S01]  /*1680*/  LDCU UR13, c[0x0][0x38c] ;  /* 0x00007180ff0d77ac */ /* 0x000e620008000800 */
[----:B------:R-:W2:Y:S01]  /*1690*/  LDC R8, c[0x0][0x370] ;  /* 0x0000dc00ff087b82 */ /* 0x000ea20000000800 */
[----:B------:R-:W-:Y:S01]  /*16a0*/  PLOP3.LUT P1, PT, PT, PT, UP2, 0x80, 0x8 ;  /* 0x000000000008781c */ /* 0x000fe20003f2f028 */
[----:B------:R-:W-:Y:S01]  /*16b0*/  IMAD.MOV.U32 R15, RZ, RZ, 0x1 ;  /* 0x00000001ff0f7424 */ /* 0x000fe200078e00ff */
[----:B------:R-:W-:Y:S01]  /*16c0*/  ISETP.EQ.OR P4, PT, R2, RZ, P5 ;  /* 0x000000ff0200720c */ /* 0x000fe20002f82670 */
[----:B------:R-:W-:Y:S01]  /*16d0*/  IMAD.MOV.U32 R14, RZ, RZ, RZ ;  /* 0x000000ffff0e7224 */ /* 0x000fe200078e00ff */
[----:B------:R-:W-:Y:S02]  /*16e0*/  PLOP3.LUT P1, PT, P1, PT, PT, 0x8, 0x80 ;  /* 0x000000000080781c */ /* 0x000fe40000f2e170 */
[----:B------:R-:W-:Y:S01]  /*16f0*/  CS2R R12, SRZ ;  /* 0x00000000000c7805 */ /* 0x000fe2000001ff00 */
[----:B------:R-:W-:Y:S01]  /*1700*/  IMAD.MOV.U32 R11, RZ, RZ, 0x1 ;  /* 0x00000001ff0b7424 */ /* 0x000fe200078e00ff */
[----:B------:R-:W4:Y:S01]  /*1710*/  LDC R0, c[0x0][0x374] ;  /* 0x0000dd00ff007b82 */ /* 0x000f220000000800 */
[----:B------:R-:W2:Y:S01]  /*1720*/  LDCU.64 UR22, c[0x0][0x348] ;  /* 0x00006900ff1677ac */ /* 0x000ea20008000a00 */
[----:B------:R-:W-:Y:S01]  /*1730*/  UMOV UR6, URZ ;  /* 0x000000ff00067c82 */ /* 0x000fe20008000000 */
[----:B-1----:R-:W-:-:S04]  /*1740*/  UIADD3 UR5, UPT, UPT, UR13, 0x1f, URZ ;  /* 0x0000001f0d057890 */ /* 0x002fc8000fffe0ff */
[----:B------:R-:W-:-:S04]  /*1750*/  USHF.R.S32.HI UR4, URZ, 0x1f, UR5 ;  /* 0x0000001fff047899 */ /* 0x000fc80008011405 */
[----:B------:R-:W-:-:S04]  /*1760*/  ULEA.HI UR4, UR4, UR5, URZ, 0x5 ;  /* 0x0000000504047291 */ /* 0x000fc8000f8f28ff */
[----:B------:R-:W-:Y:S02]  /*1770*/  USHF.R.S32.HI UR15, URZ, 0x5, UR4 ;  /* 0x00000005ff0f7899 */ /* 0x000fe40008011404 */
[----:B------:R-:W-:Y:S02]  /*1780*/  UIADD3 UR4, UPT, UPT, UR13, -0x1, URZ ;  /* 0xffffffff0d047890 */ /* 0x000fe4000fffe0ff */
[----:B------:R-:W-:Y:S02]  /*1790*/  UISETP.LT.U32.AND UP0, UPT, UR15, 0x1a, UPT ;  /* 0x0000001a0f00788c */ /* 0x000fe4000bf01070 */
[----:B------:R-:W-:Y:S02]  /*17a0*/  UISETP.GE.U32.AND UP1, UPT, UR4, -0x3f, UPT ;  /* 0xffffffc10400788c */ /* 0x000fe4000bf26070 */
[----:B------:R-:W-:Y:S02]  /*17b0*/  USEL UR14, UR15, 0x1a, UP0 ;  /* 0x0000001a0f0e7887 */ /* 0x000fe40008000000 */
[----:B------:R-:W-:-:S02]  /*17c0*/  UIADD3 UR13, UPT, UPT, UR13, 0x3e, URZ ;  /* 0x0000003e0d0d7890 */ /* 0x000fc4000fffe0ff */
[----:B------:R-:W-:Y:S02]  /*17d0*/  UIADD3 UR5, UPT, UPT, UR14, -0x1, URZ ;  /* 0xffffffff0e057890 */ /* 0x000fe4000fffe0ff */
[----:B------:R-:W-:-:S03]  /*17e0*/  UIADD3 UR7, UPT, UPT, UR15, -UR14, URZ ;  /* 0x8000000e0f077290 */ /* 0x000fc6000fffe0ff */
[----:B------:R-:W-:-:S04]  /*17f0*/  @UP1 UIADD3 UR5, UPT, UPT, UR14, URZ, URZ ;  /* 0x000000ff0e051290 */ /* 0x000fc8000fffe0ff */
[----:B--2---:R-:W-:-:S12]  /*1800*/  UIADD3 UR5, UPT, UPT, UR5, 0x1, URZ ;  /* 0x0000000105057890 */ /* 0x004fd8000fffe0ff */
.L_x_36:
[----:B------:R-:W-:Y:S01]  /*1810*/  UISETP.NE.AND UP0, UPT, UR37, URZ, UPT ;  /* 0x000000ff2500728c */ /* 0x000fe2000bf05270 */
[----:B------:R-:W1:Y:S08]  /*1820*/  S2UR UR37, SR_CgaCtaId ;  /* 0x00000000002579c3 */ /* 0x000e700000008800 */
[----:B------:R-:W-:Y:S05]  /*1830*/  BRA.U UP0, `(.L_x_19) ;  /* 0x0000000100347547 */ /* 0x000fea000b800000 */
[----:B------:R-:W2:Y:S01]  /*1840*/  S2R R2, SR_CgaCtaId ;  /* 0x0000000000027919 */ /* 0x000ea20000008800 */
[----:B------:R-:W-:-:S04]  /*1850*/  MOV R3, 0x400 ;  /* 0x0000040000037802 */ /* 0x000fc80000000f00 */
[----:B--2---:R-:W-:Y:S02]  /*1860*/  LEA R2, R2, R3, 0x18 ;  /* 0x0000000302027211 */ /* 0x004fe400078ec0ff */
[----:B------:R-:W-:-:S03]  /*1870*/  SHF.L.U32 R3, R11, 0x1f, RZ ;  /* 0x0000001f0b037819 */ /* 0x000fc600000006ff */
[----:B------:R-:W-:-:S04]  /*1880*/  IMAD R2, R12, 0x8, R2 ;  /* 0x000000080c027824 */ /* 0x000fc800078e0202 */
[----:B------:R-:W2:Y:S02]  /*1890*/  SYNCS.PHASECHK.TRANS64.TRYWAIT P0, [R2+URZ+0x250], R3 ;  /* 0x00025003020075a7 */ /* 0x000ea400080011ff */
[----:B--2---:R-:W-:Y:S05]  /*18a0*/  @!P0 BRA `(.L_x_20) ;  /* 0x0000006000c48947 */ /* 0x004fea0003800000 */
.L_x_138:
[----:B------:R-:W-:Y:S01]  /*18b0*/  VIADD R12, R12, 0x1 ;  /* 0x000000010c0c7836 */ /* 0x000fe20000000000 */
[----:B------:R2:W-:Y:S04]  /*18c0*/  SYNCS.ARRIVE.TRANS64.A1T0 RZ, [R2+URZ+0x240], RZ ;  /* 0x000240ff02ff79a7 */ /* 0x0005e800081000ff */
[----:B------:R-:W-:-:S04]  /*18d0*/  ISETP.NE.AND P0, PT, R12, 0x2, PT ;  /* 0x000000020c00780c */ /* 0x000fc80003f05270 */
[----:B------:R-:W-:Y:S02]  /*18e0*/  SEL R12, R12, RZ, P0 ;  /* 0x000000ff0c0c7207 */ /* 0x000fe40000000000 */
[----:B--2---:R-:W-:-:S04]  /*18f0*/  SEL R2, RZ, 0x1, P0 ;  /* 0x00000001ff027807 */ /* 0x004fc80000000000 */
[----:B------:R-:W-:-:S07]  /*1900*/  LOP3.LUT R11, R11, R2, RZ, 0x3c, !PT ;  /* 0x000000020b0b7212 */ /* 0x000fce00078e3cff */
.L_x_19:
[----:B------:R-:W-:Y:S01]  /*1910*/  UMOV UR4, 0x400 ;  /* 0x0000040000047882 */ /* 0x000fe20000000000 */
[----:B------:R-:W-:Y:S01]  /*1920*/  SHF.L.U32 R2, R15, 0x1f, RZ ;  /* 0x0000001f0f027819 */ /* 0x000fe200000006ff */
[----:B-1----:R-:W-:Y:S01]  /*1930*/  ULEA UR4, UR37, UR4, 0x18 ;  /* 0x0000000425047291 */ /* 0x002fe2000f8ec0ff */
[----:B------:R-:W-:Y:S01]  /*1940*/  R2UR UR34, R21 ;  /* 0x00000000152272ca */ /* 0x000fe200000e0000 */
[----:B------:R-:W-:Y:S01]  /*1950*/  UISETP.GE.U32.AND UP0, UPT, UR13, 0x3f, UPT ;  /* 0x0000003f0d00788c */ /* 0x000fe2000bf06070 */
[----:B------:R-:W-:Y:S01]  /*1960*/  R2UR UR11, R20 ;  /* 0x00000000140b72ca */ /* 0x000fe200000e0000 */
[----:B------:R-:W-:Y:S01]  /*1970*/  ULEA UR8, UR6, UR4, 0x3 ;  /* 0x0000000406087291 */ /* 0x000fe2000f8e18ff */
[----:B------:R-:W-:-:S08]  /*1980*/  UMOV UR24, URZ ;  /* 0x000000ff00187c82 */ /* 0x000fd00008000000 */
[----:B------:R1:W2:Y:S01]  /*1990*/  SYNCS.PHASECHK.TRANS64.TRYWAIT P0, [UR8+0xd0], R2 ;  /* 0x0000d002ff0075a7 */ /* 0x0002a20008001108 */
[----:B------:R-:W-:Y:S02]  /*19a0*/  USHF.L.U32 UR34, UR34, 0x6, URZ ;  /* 0x0000000622227899 */ /* 0x000fe400080006ff */
[----:B------:R-:W-:Y:S01]  /*19b0*/  USHF.L.U32 UR11, UR11, 0x6, URZ ;  /* 0x000000060b0b7899 */ /* 0x000fe200080006ff */
[----:B------:R-:W-:Y:S11]  /*19c0*/  BRA.U !UP0, `(.L_x_21) ;  /* 0x0000000108a47547 */ /* 0x000ff6000b800000 */
[----:B------:R-:W-:Y:S01]  /*19d0*/  UMOV UR16, URZ ;  /* 0x000000ff00107c82 */ /* 0x000fe20008000000 */
[----:B------:R-:W-:-:S05]  /*19e0*/  UMOV UR17, UR6 ;  /* 0x0000000600117c82 */ /* 0x000fca0008000000 */
.L_x_26:
[----:B-1----:R-:W-:Y:S01]  /*19f0*/  ULEA UR33, UR17, UR4, 0x3 ;  /* 0x0000000411217291 */ /* 0x002fe2000f8e18ff */
[----:B--2---:R-:W-:Y:S01]  /*1a00*/  @!P5 MOV R3, 0x2000 ;  /* 0x000020000003d802 */ /* 0x004fe20000000f00 */
[----:B--2---:R-:W-:Y:S10]  /*1a10*/  @P0 BRA `(.L_x_22) ;  /* 0x00000000000c0947 */ /* 0x004ff40003800000 */
[----:B------:R-:W-:-:S04]  /*1a20*/  SHF.L.U32 R4, R15, 0x1f, RZ ;  /* 0x0000001f0f047819 */ /* 0x000fc800000006ff */
[----:B------:R-:W2:Y:S02]  /*1a30*/  SYNCS.PHASECHK.TRANS64.TRYWAIT P0, [UR33+0xd0], R4 ;  /* 0x0000d004ff0075a7 */ /* 0x000ea40008001121 */
[----:B--2---:R-:W-:Y:S05]  /*1a40*/  @!P0 BRA `(.L_x_23) ;  /* 0x0000006000708947 */ /* 0x004fea0003800000 */
.L_x_22:
[----:B------:R2:W-:Y:S01]  /*1a50*/  @!P5 SYNCS.ARRIVE.TRANS64 RZ, [UR33], R3 ;  /* 0x00000003ffffd9a7 */ /* 0x0005e20008000021 */
[----:B------:R-:W-:Y:S04]  /*1a60*/  BSSY.RECONVERGENT B0, `(.L_x_24) ;  /* 0x0000003000007945 */ /* 0x000fe80003800200 */
[----:B------:R-:W-:Y:S05]  /*1a70*/  @P4 BRA `(.L_x_25) ;  /* 0x0000000000044947 */ /* 0x000fea0003800000 */
[----:B------:R-:W-:Y:S05]  /*1a80*/  BPT.TRAP 0x1 ;  /* 0x000000040000795c */ /* 0x000fea0000300000 */
.L_x_25:
[----:B------:R-:W-:Y:S05]  /*1a90*/  BSYNC.RECONVERGENT B0 ;  /* 0x0000000000007941 */ /* 0x000fea0003800200 */
.L_x_24:
[----:B------:R-:W-:Y:S02]  /*1aa0*/  UIADD3 UR6, UPT, UPT, UR17, 0x1, URZ ;  /* 0x0000000111067890 */ /* 0x000fe4000fffe0ff */
[----:B------:R-:W-:Y:S02]  /*1ab0*/  UIADD3 UR26, UP1, UPT, UR22, 0x80, URZ ;  /* 0x00000080161a7890 */ /* 0x000fe4000ff3e0ff */
[----:B------:R-:W-:Y:S02]  /*1ac0*/  UISETP.NE.AND UP0, UPT, UR6, 0x1a, UPT ;  /* 0x0000001a0600788c */ /* 0x000fe4000bf05270 */
[----:B------:R-:W-:Y:S02]  /*1ad0*/  USHF.L.U32 UR35, UR16, 0x5, URZ ;  /* 0x0000000510237899 */ /* 0x000fe400080006ff */
[----:B------:R-:W-:Y:S02]  /*1ae0*/  USEL UR9, URZ, 0x1, UP0 ;  /* 0x00000001ff097887 */ /* 0x000fe40008000000 */
[----:B------:R-:W-:-:S02]  /*1af0*/  USEL UR6, UR6, URZ, UP0 ;  /* 0x000000ff06067287 */ /* 0x000fc40008000000 */
[----:B------:R-:W-:Y:S02]  /*1b00*/  UIADD3 UR20, UP0, UPT, UR22, 0x180, URZ ;  /* 0x0000018016147890 */ /* 0x000fe4000ff1e0ff */
[----:B------:R-:W-:Y:S01]  /*1b10*/  ULEA UR8, UR6, UR4, 0x3 ;  /* 0x0000000406087291 */ /* 0x000fe2000f8e18ff */
[----:B------:R-:W-:Y:S01]  /*1b20*/  LOP3.LUT R15, R15, UR9, RZ, 0x3c, !PT ;  /* 0x000000090f0f7c12 */ /* 0x000fe2000f8e3cff */
[----:B------:R-:W-:Y:S02]  /*1b30*/  UIADD3.X UR27, UPT, UPT, URZ, UR23, URZ, UP1, !UPT ;  /* 0x00000017ff1b7290 */ /* 0x000fe40008ffe4ff */
[----:B------:R-:W-:Y:S01]  /*1b40*/  UIADD3.X UR21, UPT, UPT, URZ, UR23, URZ, UP0, !UPT ;  /* 0x00000017ff157290 */ /* 0x000fe200087fe4ff */
[----:B-1----:R-:W-:Y:S01]  /*1b50*/  SHF.L.U32 R2, R15, 0x1f, RZ ;  /* 0x0000001f0f027819 */ /* 0x002fe200000006ff */
[----:B------:R-:W-:Y:S01]  /*1b60*/  UMOV UR18, 0x0 ;  /* 0x0000000000127882 */ /* 0x000fe20000000000 */
[----:B------:R-:W-:Y:S01]  /*1b70*/  UMOV UR19, 0x10000000 ;  /* 0x1000000000137882 */ /* 0x000fe20000000000 */
[----:B------:R-:W-:Y:S01]  /*1b80*/  UMOV UR12, UR36 ;  /* 0x00000024000c7c82 */ /* 0x000fe20008000000 */
[----:B------:R1:W1:Y:S01]  /*1b90*/  SYNCS.PHASECHK.TRANS64.TRYWAIT P0, [UR8+0xd0], R2 ;  /* 0x0000d002ff0075a7 */ /* 0x0002620008001108 */
[----:B------:R-:W-:Y:S01]  /*1ba0*/  ULEA UR8, UR17, UR4, 0xc ;  /* 0x0000000411087291 */ /* 0x000fe2000f8e60ff */
[----:B------:R-:W-:Y:S01]  /*1bb0*/  UMOV UR9, UR33 ;  /* 0x0000002100097c82 */ /* 0x000fe20008000000 */
[----:B------:R-:W-:-:S02]  /*1bc0*/  UMOV UR10, UR35 ;  /* 0x00000023000a7c82 */ /* 0x000fc40008000000 */
[----:B------:R-:W-:Y:S02]  /*1bd0*/  UIADD3 UR32, UPT, UPT, UR8, 0x3600, URZ ;  /* 0x0000360008207890 */ /* 0x000fe4000fffe0ff */
[----:B------:R-:W-:Y:S02]  /*1be0*/  UIADD3 UR8, UPT, UPT, UR8, 0x1d600, URZ ;  /* 0x0001d60008087890 */ /* 0x000fe4000fffe0ff */
[----:B------:R-:W-:Y:S01]  /*1bf0*/  UIADD3 UR16, UPT, UPT, UR16, 0x1, URZ ;  /* 0x0000000110107890 */ /* 0x000fe2000fffe0ff */
[----:B------:R-:W-:Y:S01]  /*1c00*/  UMOV UR24, UR5 ;  /* 0x0000000500187c82 */ /* 0x000fe20008000000 */
[----:B------:R-:W-:Y:S02]  /*1c10*/  UMOV UR17, UR6 ;  /* 0x0000000600117c82 */ /* 0x000fe40008000000 */
[----:B------:R-:W-:Y:S01]  /*1c20*/  UISETP.NE.AND UP0, UPT, UR16, UR5, UPT ;  /* 0x000000051000728c */ /* 0x000fe2000bf05270 */
[----:B------:R1:W-:Y:S02]  /*1c30*/  UTMALDG.3D [UR32], [UR26], desc[UR18] ;  /* 0x000012201a0075b4 */ /* 0x0003e40008011000 */
[----:B------:R1:W-:Y:S06]  /*1c40*/  UTMALDG.3D [UR8], [UR20], desc[UR18] ;  /* 0x00001208140075b4 */ /* 0x0003ec0008011000 */
[----:B------:R-:W-:Y:S05]  /*1c50*/  BRA.U UP0, `(.L_x_26) ;  /* 0xfffffffd00647547 */ /* 0x000fea000b83ffff */
.L_x_21:
[----:B-1----:R-:W-:Y:S01]  /*1c60*/  ULEA UR8, UR6, UR4, 0x3 ;  /* 0x0000000406087291 */ /* 0x002fe2000f8e18ff */
[----:B------:R-:W-:Y:S01]  /*1c70*/  SHF.L.U32 R2, R15, 0x1f, RZ ;  /* 0x0000001f0f027819 */ /* 0x000fe200000006ff */
[----:B------:R-:W-:Y:S01]  /*1c80*/  @!P1 SYNCS.ARRIVE.TRANS64.A1T0 RZ, [UR4+0x1d8], RZ ;  /* 0x0001d8ffffff99a7 */ /* 0x000fe20008100004 */
[----:B------:R-:W-:-:S06]  /*1c90*/  UISETP.GT.AND UP0, UPT, UR15, UR14, UPT ;  /* 0x0000000e0f00728c */ /* 0x000fcc000bf04270 */
[----:B--2---:R1:W2:Y:S03]  /*1ca0*/  SYNCS.PHASECHK.TRANS64.TRYWAIT P0, [UR8+0xd0], R2 ;  /* 0x0000d002ff0075a7 */ /* 0x0042a60008001108 */
[----:B------:R-:W-:Y:S05]  /*1cb0*/  BRA.U !UP0, `(.L_x_27) ;  /* 0x0000000108a87547 */ /* 0x000fea000b800000 */
[----:B------:R-:W-:Y:S01]  /*1cc0*/  UIADD3 UR21, UPT, UPT, UR7, UR24, URZ ;  /* 0x0000001807157290 */ /* 0x000fe2000fffe0ff */
[----:B------:R-:W-:-:S11]  /*1cd0*/  UMOV UR25, UR6 ;  /* 0x0000000600197c82 */ /* 0x000fd60008000000 */
.L_x_32:
[----:B-1----:R-:W-:Y:S01]  /*1ce0*/  ULEA UR17, UR25, UR4, 0x3 ;  /* 0x0000000419117291 */ /* 0x002fe2000f8e18ff */
[----:B--2---:R-:W-:Y:S01]  /*1cf0*/  @!P5 MOV R3, 0x2000 ;  /* 0x000020000003d802 */ /* 0x004fe20000000f00 */
[----:B--2---:R-:W-:Y:S10]  /*1d00*/  @P0 BRA `(.L_x_28) ;  /* 0x00000000000c0947 */ /* 0x004ff40003800000 */
[----:B------:R-:W-:-:S04]  /*1d10*/  SHF.L.U32 R4, R15, 0x1f, RZ ;  /* 0x0000001f0f047819 */ /* 0x000fc800000006ff */
[----:B------:R-:W2:Y:S02]  /*1d20*/  SYNCS.PHASECHK.TRANS64.TRYWAIT P0, [UR17+0xd0], R4 ;  /* 0x0000d004ff0075a7 */ /* 0x000ea40008001111 */
[----:B--2---:R-:W-:Y:S05]  /*1d30*/  @!P0 BRA `(.L_x_29) ;  /* 0x0000005c00cc8947 */ /* 0x004fea0003800000 */
.L_x_28:
[----:B------:R2:W-:Y:S01]  /*1d40*/  @!P5 SYNCS.ARRIVE.TRANS64 RZ, [UR17], R3 ;  /* 0x00000003ffffd9a7 */ /* 0x0005e20008000011 */
[----:B------:R-:W-:Y:S04]  /*1d50*/  BSSY.RECONVERGENT B0, `(.L_x_30) ;  /* 0x0000003000007945 */ /* 0x000fe80003800200 */
[----:B------:R-:W-:Y:S05]  /*1d60*/  @P4 BRA `(.L_x_31) ;  /* 0x0000000000044947 */ /* 0x000fea0003800000 */
[----:B------:R-:W-:Y:S05]  /*1d70*/  BPT.TRAP 0x1 ;  /* 0x000000040000795c */ /* 0x000fea0000300000 */
.L_x_31:
[----:B------:R-:W-:Y:S05]  /*1d80*/  BSYNC.RECONVERGENT B0 ;  /* 0x0000000000007941 */ /* 0x000fea0003800200 */
.L_x_30:
        /* <DEDUP_REMOVED lines=20> */
[----:B------:R-:W-:Y:S01]  /*1ed0*/  UIADD3 UR8, UPT, UPT, UR8, 0x1d600, URZ ;  /* 0x0001d60008087890 */ /* 0x000fe2000fffe0ff */
[----:B------:R-:W-:Y:S01]  /*1ee0*/  UMOV UR9, UR17 ;  /* 0x0000001100097c82 */ /* 0x000fe20008000000 */
[----:B------:R-:W-:Y:S01]  /*1ef0*/  UMOV UR10, UR19 ;  /* 0x00000013000a7c82 */ /* 0x000fe20008000000 */
[----:B------:R-:W-:Y:S01]  /*1f00*/  UIADD3 UR24, UPT, UPT, UR24, 0x1, URZ ;  /* 0x0000000118187890 */ /* 0x000fe2000fffe0ff */
[----:B------:R-:W-:-:S03]  /*1f10*/  UMOV UR25, UR6 ;  /* 0x0000000600197c82 */ /* 0x000fc60008000000 */
[----:B------:R1:W-:Y:S01]  /*1f20*/  UTMALDG.3D [UR16], [UR30], desc[UR26] ;  /* 0x00001a101e0075b4 */ /* 0x0003e20008011000 */
[----:B------:R-:W-:Y:S01]  /*1f30*/  UISETP.NE.AND UP0, UPT, UR24, UR21, UPT ;  /* 0x000000151800728c */ /* 0x000fe2000bf05270 */
[----:B------:R1:W-:Y:S08]  /*1f40*/  UTMALDG.3D [UR8], [UR28], desc[UR26] ;  /* 0x00001a081c0075b4 */ /* 0x0003f00008011000 */
[----:B------:R-:W-:Y:S05]  /*1f50*/  BRA.U UP0, `(.L_x_32) ;  /* 0xfffffffd00607547 */ /* 0x000fea000b83ffff */
.L_x_27:
[C---:B-1----:R-:W-:Y:S01]  /*1f60*/  LEA R2, R14.reuse, UR4, 0x3 ;  /* 0x000000040e027c11 */ /* 0x042fe2000f8e18ff */
[----:B------:R-:W-:Y:S01]  /*1f70*/  NOP ;  /* 0x0000000000007918 */ /* 0x000fe20000000000 */
[----:B--2---:R-:W-:Y:S02]  /*1f80*/  SHF.L.U32 R3, R13, 0x1f, RZ ;  /* 0x0000001f0d037819 */ /* 0x004fe400000006ff */
[----:B------:R-:W-:Y:S02]  /*1f90*/  LEA R4, R14, UR4, 0x4 ;  /* 0x000000040e047c11 */ /* 0x000fe4000f8e20ff */
[----:B------:R-:W1:Y:S02]  /*1fa0*/  SYNCS.PHASECHK.TRANS64.TRYWAIT P0, [R2+URZ+0x1e0], R3 ;  /* 0x0001e003020075a7 */ /* 0x000e6400080011ff */
[----:B-1----:R-:W-:Y:S05]  /*1fb0*/  @!P0 BRA `(.L_x_33) ;  /* 0x0000005c00448947 */ /* 0x002fea0003800000 */
.L_x_141:
[----:B------:R-:W2:Y:S01]  /*1fc0*/  LDS.128 R4, [R4+0x270] ;  /* 0x0002700004047984 */ /* 0x000ea20000000c00 */
[----:B---3--:R-:W-:Y:S01]  /*1fd0*/  ISETP.GE.AND P0, PT, R26, 0x1, PT ;  /* 0x000000011a00780c */ /* 0x008fe20003f06270 */
[----:B-1----:R-:W-:Y:S01]  /*1fe0*/  VIADD R2, R2, 0x1f0 ;  /* 0x000001f002027836 */ /* 0x002fe20000000000 */
[----:B------:R-:W-:Y:S01]  /*1ff0*/  @!PT LDS RZ, [RZ] ;  /* 0x00000000fffff984 */ /* 0x000fe20000000800 */
[----:B------:R-:W-:Y:S01]  /*2000*/  @!PT LDS RZ, [RZ] ;  /* 0x00000000fffff984 */ /* 0x000fe20000000800 */
[----:B------:R-:W-:Y:S01]  /*2010*/  @!PT LDS RZ, [RZ] ;  /* 0x00000000fffff984 */ /* 0x000fe20000000800 */
[----:B------:R-:W-:Y:S01]  /*2020*/  @!PT LDS RZ, [RZ] ;  /* 0x00000000fffff984 */ /* 0x000fe20000000800 */
[----:B------:R1:W-:Y:S06]  /*2030*/  MEMBAR.ALL.CTA ;  /* 0x0000000000007992 */ /* 0x0003ec0000008000 */
[----:B-1----:R-:W1:Y:S01]  /*2040*/  FENCE.VIEW.ASYNC.S ;  /* 0x00000000000073c6 */ /* 0x002e620000000000 */
[----:B------:R-:W-:-:S04]  /*2050*/  PRMT R2, RZ, 0x654, R2 ;  /* 0x00000654ff027816 */ /* 0x000fc80000000002 */
[----:B-1----:R1:W-:Y:S01]  /*2060*/  SYNCS.ARRIVE.TRANS64.RED.A1T0 RZ, [R2+URZ], RZ ;  /* 0x000000ff02ff79a7 */ /* 0x0023e200081004ff */
[----:B--2---:R-:W-:-:S13]  /*2070*/  LOP3.LUT P2, RZ, R6, 0x1, RZ, 0xc0, !PT ;  /* 0x0000000106ff7812 */ /* 0x004fda000784c0ff */
[----:B------:R-:W-:Y:S01]  /*2080*/  @P2 SHF.R.U32.HI R3, RZ, 0x10, R5 ;  /* 0x00000010ff032819 */ /* 0x000fe20000011605 */
[----:B------:R-:W-:Y:S01]  /*2090*/  VOTEU.ANY UP0, P2 ;  /* 0x0000000000ff7886 */ /* 0x000fe20001000100 */
[----:B------:R-:W-:Y:S02]  /*20a0*/  @P2 MOV R10, R4 ;  /* 0x00000004000a2202 */ /* 0x000fe40000000f00 */
[----:B------:R-:W-:Y:S02]  /*20b0*/  @P2 R2UR.BROADCAST UR8, R3 ;  /* 0x00000000030822ca */ /* 0x000fe400008e0000 */
[----:B------:R-:W-:-:S11]  /*20c0*/  @P2 LOP3.LUT R9, R5, 0xffff, RZ, 0xc0, !PT ;  /* 0x0000ffff05092812 */ /* 0x000fd600078ec0ff */
[----:B------:R-:W-:Y:S01]  /*20d0*/  @UP0 UMOV UR36, UR8 ;  /* 0x0000000800240c82 */ /* 0x000fe20008000000 */
[----:B-1----:R-:W-:Y:S05]  /*20e0*/  @!P0 BRA `(.L_x_34) ;  /* 0x0000000000b88947 */ /* 0x002fea0003800000 */
[----:B------:R-:W4:Y:S01]  /*20f0*/  LDC.64 R4, c[0x0][0xb18] ;  /* 0x0002c600ff047b82 */ /* 0x000f220000000a00 */
[----:B------:R-:W-:-:S07]  /*2100*/  ISETP.NE.AND P3, PT, R26, 0x1, PT ;  /* 0x000000011a00780c */ /* 0x000fce0003f65270 */
[----:B------:R-:W1:Y:S08]  /*2110*/  LDC.64 R6, c[0x0][0xb10] ;  /* 0x0002c400ff067b82 */ /* 0x000e700000000a00 */
[----:B------:R-:W2:Y:S08]  /*2120*/  LDC R16, c[0x0][0xb20] ;  /* 0x0002c800ff107b82 */ /* 0x000eb00000000800 */
[----:B------:R-:W3:Y:S01]  /*2130*/  LDC R17, c[0x0][0xb0c] ;  /* 0x0002c300ff117b82 */ /* 0x000ee20000000800 */
[----:B----4-:R-:W-:Y:S01]  /*2140*/  IMAD.HI.U32 R19, R0, R5, RZ ;  /* 0x0000000500137227 */ /* 0x010fe200078e00ff */
[----:B------:R-:W-:-:S03]  /*2150*/  ISETP.NE.AND P0, PT, R4, 0x1, PT ;  /* 0x000000010400780c */ /* 0x000fc60003f05270 */
[----:B------:R-:W-:-:S03]  /*2160*/  IMAD.HI.U32 R5, R9, R5, RZ ;  /* 0x0000000509057227 */ /* 0x000fc600078e00ff */
[----:B------:R-:W4:Y:S01]  /*2170*/  LDC.64 R2, c[0x0][0xb28] ;  /* 0x0002ca00ff027b82 */ /* 0x000f220000000a00 */
[----:B-1----:R-:W-:-:S04]  /*2180*/  IMAD.HI.U32 R20, R8, R6, RZ ;  /* 0x0000000608147227 */ /* 0x002fc800078e00ff */
[----:B------:R-:W-:Y:S01]  /*2190*/  IMAD.HI.U32 R21, R10, R6, RZ ;  /* 0x000000060a157227 */ /* 0x000fe200078e00ff */
[----:B------:R-:W-:Y:S02]  /*21a0*/  SHF.R.U32.HI R20, RZ, R7, R20 ;  /* 0x00000007ff147219 */ /* 0x000fe40000011614 */
[-C--:B--2---:R-:W-:Y:S02]  /*21b0*/  SHF.R.U32.HI R19, RZ, R16.reuse, R19 ;  /* 0x00000010ff137219 */ /* 0x084fe40000011613 */
[----:B------:R-:W-:Y:S02]  /*21c0*/  SHF.R.U32.HI R5, RZ, R16, R5 ;  /* 0x00000010ff057219 */ /* 0x000fe40000011605 */
[----:B------:R-:W-:Y:S02]  /*21d0*/  SEL R19, R0, R19, !P0 ;  /* 0x0000001300137207 */ /* 0x000fe40004000000 */
[----:B------:R-:W-:Y:S02]  /*21e0*/  SHF.R.U32.HI R21, RZ, R7, R21 ;  /* 0x00000007ff157219 */ /* 0x000fe40000011615 */
[----:B---3--:R-:W-:-:S02]  /*21f0*/  ISETP.NE.AND P1, PT, R17, 0x1, PT ;  /* 0x000000011100780c */ /* 0x008fc40003f25270 */
[----:B------:R-:W-:Y:S02]  /*2200*/  SEL R5, R9, R5, !P0 ;  /* 0x0000000509057207 */ /* 0x000fe40004000000 */
[----:B------:R-:W-:Y:S02]  /*2210*/  SEL R20, R8, R20, !P1 ;  /* 0x0000001408147207 */ /* 0x000fe40004800000 */
[----:B------:R-:W-:Y:S01]  /*2220*/  SEL R21, R10, R21, !P1 ;  /* 0x000000150a157207 */ /* 0x000fe20004800000 */
[----:B----4-:R-:W-:-:S04]  /*2230*/  IMAD.HI.U32 R18, R19, R2, RZ ;  /* 0x0000000213127227 */ /* 0x010fc800078e00ff */
        /* <DEDUP_REMOVED lines=10> */
[----:B------:R-:W-:-:S04]  /*22e0*/  @!P0 IMAD.HI.U32 R7, R21, R2, RZ ;  /* 0x0000000215078227 */ /* 0x000fc800078e00ff */
[----:B------:R-:W-:Y:S01]  /*22f0*/  IMAD.MOV R2, RZ, RZ, -R6 ;  /* 0x000000ffff027224 */ /* 0x000fe200078e0a06 */
[----:B------:R-:W-:Y:S02]  /*2300*/  @!P0 SHF.R.U32.HI R3, RZ, R3, R7 ;  /* 0x00000003ff038219 */ /* 0x000fe40000011607 */
[----:B------:R-:W-:Y:S01]  /*2310*/  IADD3 R7, PT, PT, -R5, RZ, RZ ;  /* 0x000000ff05077210 */ /* 0x000fe20007ffe1ff */
[----:B------:R-:W-:Y:S01]  /*2320*/  IMAD R2, R26, R2, R5 ;  /* 0x000000021a027224 */ /* 0x000fe200078e0205 */
        /* <DEDUP_REMOVED lines=10> */
.L_x_34:
[----:B------:R-:W1:Y:S02]  /*23d0*/  LDCU UR8, c[0x0][0xb30] ;  /* 0x00016600ff0877ac */ /* 0x000e640008000800 */
[----:B-1----:R-:W-:-:S09]  /*23e0*/  UISETP.NE.AND UP0, UPT, UR8, 0x1, UPT ;  /* 0x000000010800788c */ /* 0x002fd2000bf05270 */
[----:B------:R-:W-:Y:S05]  /*23f0*/  BRA.U UP0, `(.L_x_35) ;  /* 0x0000000100407547 */ /* 0x000fea000b800000 */
[----:B------:R-:W1:Y:S08]  /*2400*/  LDC.64 R4, c[0x0][0xb10] ;  /* 0x0002c400ff047b82 */ /* 0x000e700000000a00 */
[----:B------:R-:W2:Y:S08]  /*2410*/  LDC.64 R2, c[0x0][0xb18] ;  /* 0x0002c600ff027b82 */ /* 0x000eb00000000a00 */
[----:B------:R-:W3:Y:S08]  /*2420*/  LDC R6, c[0x0][0xb20] ;  /* 0x0002c800ff067b82 */ /* 0x000ef00000000800 */
[----:B------:R-:W4:Y:S01]  /*2430*/  LDC R7, c[0x0][0xb0c] ;  /* 0x0002c300ff077b82 */ /* 0x000f220000000800 */
[----:B-1----:R-:W-:-:S05]  /*2440*/  IMAD.HI.U32 R4, R10, R4, RZ ;  /* 0x000000040a047227 */ /* 0x002fca00078e00ff */
[----:B------:R-:W-:Y:S01]  /*2450*/  SHF.R.U32.HI R4, RZ, R5, R4 ;  /* 0x00000005ff047219 */ /* 0x000fe20000011604 */
[----:B--2---:R-:W-:Y:S01]  /*2460*/  IMAD.HI.U32 R3, R9, R3, RZ ;  /* 0x0000000309037227 */ /* 0x004fe200078e00ff */
[----:B------:R-:W-:-:S04]  /*2470*/  ISETP.NE.AND P0, PT, R2, 0x1, PT ;  /* 0x000000010200780c */ /* 0x000fc80003f05270 */
[----:B---3--:R-:W-:-:S04]  /*2480*/  SHF.R.U32.HI R3, RZ, R6, R3 ;  /* 0x00000006ff037219 */ /* 0x008fc80000011603 */
[----:B------:R-:W-:Y:S02]  /*2490*/  SEL R3, R9, R3, !P0 ;  /* 0x0000000309037207 */ /* 0x000fe40004000000 */
[----:B----4-:R-:W-:-:S04]  /*24a0*/  ISETP.NE.AND P1, PT, R7, 0x1, PT ;  /* 0x000000010700780c */ /* 0x010fc80003f25270 */
[----:B------:R-:W-:-:S05]  /*24b0*/  SEL R4, R10, R4, !P1 ;  /* 0x000000040a047207 */ /* 0x000fca0004800000 */
[----:B------:R-:W-:Y:S02]  /*24c0*/  IMAD.IADD R5, R3, 0x1, -R4 ;  /* 0x0000000103057824 */ /* 0x000fe400078e0a04 */
[----:B------:R-:W-:Y:S02]  /*24d0*/  IMAD.IADD R3, R4, 0x1, -R3 ;  /* 0x0000000104037824 */ /* 0x000fe400078e0a03 */
[----:B------:R-:W-:Y:S02]  /*24e0*/  IMAD R10, R5, R7, R10 ;  /* 0x00000007050a7224 */ /* 0x000fe400078e020a */
[----:B------:R-:W-:-:S07]  /*24f0*/  IMAD R9, R3, R2, R9 ;  /* 0x0000000203097224 */ /* 0x000fce00078e0209 */
.L_x_35:
[----:B------:R-:W-:Y:S01]  /*2500*/  VIADD R14, R14, 0x1 ;  /* 0x000000010e0e7836 */ /* 0x000fe20000000000 */
[----:B------:R-:W-:Y:S01]  /*2510*/  PLOP3.LUT P1, PT, PT, PT, PT, 0x80, 0x8 ;  /* 0x000000000008781c */ /* 0x000fe20003f2f070 */
[----:B------:R-:W-:Y:S02]  /*2520*/  IMAD.IADD R21, R10, 0x1, R59 ;  /* 0x000000010a157824 */ /* 0x000fe400078e023b */
[----:B------:R-:W-:Y:S01]  /*2530*/  IMAD.IADD R20, R9, 0x1, R58 ;  /* 0x0000000109147824 */ /* 0x000fe200078e023a */
[----:B------:R-:W-:-:S04]  /*2540*/  ISETP.NE.AND P0, PT, R14, 0x2, PT ;  /* 0x000000020e00780c */ /* 0x000fc80003f05270 */
[----:B------:R-:W-:Y:S02]  /*2550*/  SEL R2, RZ, 0x1, P0 ;  /* 0x00000001ff027807 */ /* 0x000fe40000000000 */
[----:B------:R-:W-:Y:S02]  /*2560*/  SEL R14, R14, RZ, P0 ;  /* 0x000000ff0e0e7207 */ /* 0x000fe40000000000 */
[----:B------:R-:W-:Y:S01]  /*2570*/  LOP3.LUT R13, R13, R2, RZ, 0x3c, !PT ;  /* 0x000000020d0d7212 */ /* 0x000fe200078e3cff */
[----:B------:R-:W-:Y:S06]  /*2580*/  @P2 BRA `(.L_x_36) ;  /* 0xfffffff000a02947 */ /* 0x000fec000383ffff */
[----:B------:R-:W-:Y:S01]  /*2590*/  UIADD3 UR4, UPT, UPT, UR4, 0xd0, URZ ;  /* 0x000000d004047890 */ /* 0x000fe2000fffe0ff */
[----:B------:R-:W-:-:S03]  /*25a0*/  SHF.L.U32 R2, R15, 0x1f, RZ ;  /* 0x0000001f0f027819 */ /* 0x000fc600000006ff */
[----:B------:R-:W-:-:S09]  /*25b0*/  ULEA UR5, UR6, UR4, 0x3 ;  /* 0x0000000406057291 */ /* 0x000fd2000f8e18ff */
[----:B------:R-:W1:Y:S02]  /*25c0*/  SYNCS.PHASECHK.TRANS64.TRYWAIT P0, [UR5], R2 ;  /* 0x00000002ff0075a7 */ /* 0x000e640008001105 */
[----:B-1----:R-:W-:Y:S05]  /*25d0*/  @!P0 BRA `(.L_x_37) ;  /* 0x0000005400d08947 */ /* 0x002fea0003800000 */
.L_x_143:
[----:B------:R-:W-:-:S04]  /*25e0*/  UIADD3 UR6, UPT, UPT, UR6, 0x1, URZ ;  /* 0x0000000106067890 */ /* 0x000fc8000fffe0ff */
[----:B------:R-:W-:-:S04]  /*25f0*/  UISETP.NE.AND UP0, UPT, UR6, 0x1a, UPT ;  /* 0x0000001a0600788c */ /* 0x000fc8000bf05270 */
[----:B------:R-:W-:Y:S02]  /*2600*/  USEL UR7, URZ, 0x1, UP0 ;  /* 0x00000001ff077887 */ /* 0x000fe40008000000 */
[----:B------:R-:W-:-:S04]  /*2610*/  USEL UR6, UR6, URZ, UP0 ;  /* 0x000000ff06067287 */ /* 0x000fc80008000000 */
[----:B------:R-:W-:Y:S01]  /*2620*/  ULEA UR5, UR6, UR4, 0x3 ;  /* 0x0000000406057291 */ /* 0x000fe2000f8e18ff */
[----:B-1----:R-:W-:-:S04]  /*2630*/  LOP3.LUT R2, R15, UR7, RZ, 0x3c, !PT ;  /* 0x000000070f027c12 */ /* 0x002fc8000f8e3cff */
[----:B------:R-:W-:-:S04]  /*2640*/  SHF.L.U32 R3, R2, 0x1f, RZ ;  /* 0x0000001f02037819 */ /* 0x000fc800000006ff */
[----:B------:R-:W1:Y:S02]  /*2650*/  SYNCS.PHASECHK.TRANS64.TRYWAIT P0, [UR5], R3 ;  /* 0x00000003ff0075a7 */ /* 0x000e640008001105 */
[----:B-1----:R-:W-:Y:S05]  /*2660*/  @!P0 BRA `(.L_x_38) ;  /* 0x0000005400c48947 */ /* 0x002fea0003800000 */
.L_x_145:
[----:B------:R-:W-:-:S04]  /*2670*/  UIADD3 UR6, UPT, UPT, UR6, 0x1, URZ ;  /* 0x0000000106067890 */ /* 0x000fc8000fffe0ff */
[----:B------:R-:W-:-:S04]  /*2680*/  UISETP.NE.AND UP0, UPT, UR6, 0x1a, UPT ;  /* 0x0000001a0600788c */ /* 0x000fc8000bf05270 */
[----:B------:R-:W-:Y:S02]  /*2690*/  USEL UR7, URZ, 0x1, UP0 ;  /* 0x00000001ff077887 */ /* 0x000fe40008000000 */
[----:B------:R-:W-:-:S04]  /*26a0*/  USEL UR6, UR6, URZ, UP0 ;  /* 0x000000ff06067287 */ /* 0x000fc80008000000 */
[----:B------:R-:W-:Y:S01]  /*26b0*/  ULEA UR5, UR6, UR4, 0x3 ;  /* 0x0000000406057291 */ /* 0x000fe2000f8e18ff */
[----:B------:R-:W-:-:S04]  /*26c0*/  LOP3.LUT R2, R2, UR7, RZ, 0x3c, !PT ;  /* 0x0000000702027c12 */ /* 0x000fc8000f8e3cff */
[----:B-1----:R-:W-:-:S04]  /*26d0*/  SHF.L.U32 R3, R2, 0x1f, RZ ;  /* 0x0000001f02037819 */ /* 0x002fc800000006ff */
[----:B------:R-:W1:Y:S02]  /*26e0*/  SYNCS.PHASECHK.TRANS64.TRYWAIT P0, [UR5], R3 ;  /* 0x00000003ff0075a7 */ /* 0x000e640008001105 */
[----:B-1----:R-:W-:Y:S05]  /*26f0*/  @!P0 BRA `(.L_x_39) ;  /* 0x0000005400b88947 */ /* 0x002fea0003800000 */
.L_x_147:
        /* <DEDUP_REMOVED lines=9> */
.L_x_149:
        /* <DEDUP_REMOVED lines=9> */
.L_x_151:
        /* <DEDUP_REMOVED lines=9> */
.L_x_153:
        /* <DEDUP_REMOVED lines=9> */
.L_x_155:
        /* <DEDUP_REMOVED lines=9> */
.L_x_157:
        /* <DEDUP_REMOVED lines=9> */
.L_x_159:
        /* <DEDUP_REMOVED lines=9> */
.L_x_161:
        /* <DEDUP_REMOVED lines=9> */
.L_x_163:
        /* <DEDUP_REMOVED lines=9> */
.L_x_165:
        /* <DEDUP_REMOVED lines=9> */
.L_x_167:
        /* <DEDUP_REMOVED lines=9> */
.L_x_169:
        /* <DEDUP_REMOVED lines=9> */
.L_x_171:
        /* <DEDUP_REMOVED lines=9> */
.L_x_173:
        /* <DEDUP_REMOVED lines=9> */
.L_x_175:
        /* <DEDUP_REMOVED lines=9> */
.L_x_177:
        /* <DEDUP_REMOVED lines=9> */
.L_x_179:
        /* <DEDUP_REMOVED lines=9> */
.L_x_181:
        /* <DEDUP_REMOVED lines=9> */
.L_x_183:
        /* <DEDUP_REMOVED lines=9> */
.L_x_185:
        /* <DEDUP_REMOVED lines=9> */
.L_x_187:
        /* <DEDUP_REMOVED lines=9> */
.L_x_189:
        /* <DEDUP_REMOVED lines=9> */
.L_x_191:
[----:B------:R-:W-:-:S04]  /*3360*/  UIADD3 UR6, UPT, UPT, UR6, 0x1, URZ ;  /* 0x0000000106067890 */ /* 0x000fc8000fffe0ff */
[----:B------:R-:W-:-:S04]  /*3370*/  UISETP.NE.AND UP0, UPT, UR6, 0x1a, UPT ;  /* 0x0000001a0600788c */ /* 0x000fc8000bf05270 */
[----:B------:R-:W-:Y:S02]  /*3380*/  USEL UR5, URZ, 0x1, UP0 ;  /* 0x00000001ff057887 */ /* 0x000fe40008000000 */
[----:B------:R-:W-:-:S04]  /*3390*/  USEL UR6, UR6, URZ, UP0 ;  /* 0x000000ff06067287 */ /* 0x000fc80008000000 */
[----:B------:R-:W-:Y:S01]  /*33a0*/  ULEA UR6, UR6, UR4, 0x3 ;  /* 0x0000000406067291 */ /* 0x000fe2000f8e18ff */
[----:B------:R-:W-:-:S04]  /*33b0*/  LOP3.LUT R2, R2, UR5, RZ, 0x3c, !PT ;  /* 0x0000000502027c12 */ /* 0x000fc8000f8e3cff */
[----:B------:R-:W-:Y:S01]  /*33c0*/  SHF.L.U32 R2, R2, 0x1f, RZ ;  /* 0x0000001f02027819 */ /* 0x000fe200000006ff */
[----:B-1--4-:R-:W-:-:S07]  /*33d0*/  IMAD.U32 R0, RZ, RZ, UR6 ;  /* 0x00000006ff007e24 */ /* 0x012fce000f8e00ff */
.L_x_62:
[----:B-1----:R1:W2:Y:S02]  /*33e0*/  SYNCS.PHASECHK.TRANS64.TRYWAIT P0, [R0+URZ], R2 ;  /* 0x00000002000075a7 */ /* 0x0022a400080011ff */
[----:B--2---:R-:W-:Y:S05]  /*33f0*/  @!P0 NANOSLEEP.SYNCS 0x989680 ;  /* 0x009896800000895d */ /* 0x004fea0003900000 */
[----:B------:R-:W2:Y:S02]  /*3400*/  @!P0 SYNCS.PHASECHK.TRANS64 P0, [R0+URZ], R2 ;  /* 0x00000002000085a7 */ /* 0x000ea400080010ff */
[----:B--2---:R-:W-:Y:S05]  /*3410*/  @P0 EXIT ;  /* 0x000000000000094d */ /* 0x004fea0003800000 */
[----:B------:R-:W-:Y:S05]  /*3420*/  BRA `(.L_x_62) ;  /* 0xfffffffc00ec7947 */ /* 0x000fea000383ffff */
.L_x_18:
[----:B------:R-:W-:-:S04]  /*3430*/  UISETP.NE.AND UP1, UPT, UR37, URZ, UPT ;  /* 0x000000ff2500728c */ /* 0x000fc8000bf25270 */
[----:B------:R-:W-:-:S09]  /*3440*/  UISETP.NE.OR UP1, UPT, UR8, 0x1, UP1 ;  /* 0x000000010800788c */ /* 0x000fd20008f25670 */
[----:B------:R-:W-:Y:S05]  /*3450*/  BRA.U UP1, `(.L_x_63) ;  /* 0x0000000501487547 */ /* 0x000fea000b800000 */
[----:B------:R-:W-:Y:S01]  /*3460*/  ISETP.NE.AND P2, PT, R2, RZ, PT ;  /* 0x000000ff0200720c */ /* 0x000fe20003f45270 */
[----:B------:R-:W-:Y:S01]  /*3470*/  IMAD.MOV.U32 R12, RZ, RZ, 0x1 ;  /* 0x00000001ff0c7424 */ /* 0x000fe200078e00ff */
[----:B------:R-:W-:Y:S02]  /*3480*/  CS2R R10, SRZ ;  /* 0x00000000000a7805 */ /* 0x000fe4000001ff00 */
[----:B------:R-:W-:Y:S01]  /*3490*/  CS2R R8, SRZ ;  /* 0x0000000000087805 */ /* 0x000fe2000001ff00 */
[----:B------:R-:W-:Y:S01]  /*34a0*/  UMOV UR4, 0x400 ;  /* 0x0000040000047882 */ /* 0x000fe20000000000 */
[----:B------:R-:W-:Y:S01]  /*34b0*/  UMOV UR6, URZ ;  /* 0x000000ff00067c82 */ /* 0x000fe20008000000 */
[----:B------:R-:W-:-:S12]  /*34c0*/  ULEA UR37, UR37, UR4, 0x18 ;  /* 0x0000000425257291 */ /* 0x000fd8000f8ec0ff */
.L_x_67:
[----:B------:R-:W-:Y:S02]  /*34d0*/  LEA R0, R8, UR37, 0x3 ;  /* 0x0000002508007c11 */ /* 0x000fe4000f8e18ff */
[----:B------:R-:W-:-:S03]  /*34e0*/  SHF.L.U32 R4, R9, 0x1f, RZ ;  /* 0x0000001f09047819 */ /* 0x000fc600000006ff */
[----:B------:R-:W-:Y:S01]  /*34f0*/  VIADD R5, R0, 0x250 ;  /* 0x0000025000057836 */ /* 0x000fe20000000000 */
[----:B------:R-:W1:Y:S02]  /*3500*/  SYNCS.PHASECHK.TRANS64.TRYWAIT P0, [R0+URZ+0x240], R4 ;  /* 0x00024004000075a7 */ /* 0x000e6400080011ff */
[----:B-1----:R-:W-:Y:S05]  /*3510*/  @!P0 BRA `(.L_x_64) ;  /* 0x0000005000588947 */ /* 0x002fea0003800000 */
.L_x_192:
[----:B------:R-:W-:Y:S01]  /*3520*/  ULEA UR5, UR6, UR37, 0x3 ;  /* 0x0000002506057291 */ /* 0x000fe2000f8e18ff */
[----:B-1----:R-:W-:Y:S01]  /*3530*/  PRMT R0, RZ, 0x654, R5 ;  /* 0x00000654ff007816 */ /* 0x002fe20000000005 */
[----:B------:R-:W-:Y:S01]  /*3540*/  @!P2 IMAD.MOV.U32 R4, RZ, RZ, 0x10 ;  /* 0x00000010ff04a424 */ /* 0x000fe200078e00ff */
[----:B------:R-:W-:Y:S01]  /*3550*/  SHF.L.U32 R5, R12, 0x1f, RZ ;  /* 0x0000001f0c057819 */ /* 0x000fe200000006ff */
[----:B------:R-:W-:Y:S01]  /*3560*/  UIADD3 UR4, UPT, UPT, UR5, 0x1e0, URZ ;  /* 0x000001e005047890 */ /* 0x000fe2000fffe0ff */
[----:B------:R1:W-:Y:S05]  /*3570*/  SYNCS.ARRIVE.TRANS64.RED.A1T0 RZ, [R0+URZ], RZ ;  /* 0x000000ff00ff79a7 */ /* 0x0003ea00081004ff */
[----:B------:R-:W-:Y:S01]  /*3580*/  IMAD.U32 R6, RZ, RZ, UR4 ;  /* 0x00000004ff067e24 */ /* 0x000fe2000f8e00ff */
[----:B------:R-:W2:Y:S04]  /*3590*/  SYNCS.PHASECHK.TRANS64.TRYWAIT P0, [UR5+0x1f0], R5 ;  /* 0x0001f005ff0075a7 */ /* 0x000ea80008001105 */
[----:B------:R-:W-:Y:S01]  /*35a0*/  PRMT R6, R2, 0x654, R6 ;  /* 0x0000065402067816 */ /* 0x000fe20000000006 */
[----:B-12---:R-:W-:Y:S06]  /*35b0*/  @!P0 BRA `(.L_x_65) ;  /* 0x0000005000448947 */ /* 0x006fec0003800000 */
.L_x_194:
[----:B------:R-:W-:Y:S01]  /*35c0*/  ULEA UR4, UR6, UR37, 0x4 ;  /* 0x0000002506047291 */ /* 0x000fe2000f8e20ff */
[----:B------:R-:W-:Y:S01]  /*35d0*/  SEL R3, R6, R3, !P2 ;  /* 0x0000000306037207 */ /* 0x000fe20005000000 */
[----:B------:R-:W-:Y:S01]  /*35e0*/  UIADD3 UR5, UPT, UPT, UR5, 0x1e0, URZ ;  /* 0x000001e005057890 */ /* 0x000fe2000fffe0ff */
[----:B-1----:R-:W-:Y:S01]  /*35f0*/  LEA R0, R11, UR37, 0x3 ;  /* 0x000000250b007c11 */ /* 0x002fe2000f8e18ff */
[----:B------:R-:W-:Y:S01]  /*3600*/  UIADD3 UR4, UPT, UPT, UR4, 0x270, URZ ;  /* 0x0000027004047890 */ /* 0x000fe2000fffe0ff */
[----:B------:R1:W-:Y:S01]  /*3610*/  @!P2 SYNCS.ARRIVE.TRANS64.RED RZ, [R3+URZ], R4 ;  /* 0x0000000403ffa9a7 */ /* 0x0003e200080004ff */
[----:B------:R-:W-:Y:S01]  /*3620*/  UIADD3 UR6, UPT, UPT, UR6, 0x1, URZ ;  /* 0x0000000106067890 */ /* 0x000fe2000fffe0ff */
[----:B------:R-:W-:-:S03]  /*3630*/  VIADD R8, R8, 0x1 ;  /* 0x0000000108087836 */ /* 0x000fc60000000000 */
[----:B------:R-:W-:Y:S02]  /*3640*/  UISETP.NE.AND UP0, UPT, UR6, 0x2, UPT ;  /* 0x000000020600788c */ /* 0x000fe4000bf05270 */
[----:B------:R-:W-:Y:S01]  /*3650*/  ISETP.NE.AND P0, PT, R8, 0x2, PT ;  /* 0x000000020800780c */ /* 0x000fe20003f05270 */
[----:B------:R-:W-:Y:S06]  /*3660*/  UGETNEXTWORKID.BROADCAST [UR4], [UR5] ;  /* 0x00000000040073ca */ /* 0x000fec0008000100 */
[----:B------:R-:W-:Y:S02]  /*3670*/  USEL UR4, URZ, 0x1, UP0 ;  /* 0x00000001ff047887 */ /* 0x000fe40008000000 */
[----:B------:R-:W-:-:S04]  /*3680*/  USEL UR6, UR6, URZ, UP0 ;  /* 0x000000ff06067287 */ /* 0x000fc80008000000 */
[----:B------:R-:W-:Y:S02]  /*3690*/  LOP3.LUT R12, R12, UR4, RZ, 0x3c, !PT ;  /* 0x000000040c0c7c12 */ /* 0x000fe4000f8e3cff */
[----:B-1----:R-:W-:-:S04]  /*36a0*/  SHF.L.U32 R4, R10, 0x1f, RZ ;  /* 0x0000001f0a047819 */ /* 0x002fc800000006ff */
[----:B------:R-:W1:Y:S02]  /*36b0*/  SYNCS.PHASECHK.TRANS64.TRYWAIT P1, [R0+URZ+0x1e0], R4 ;  /* 0x0001e004000075a7 */ /* 0x000e6400080211ff */
[----:B-1----:R-:W-:Y:S05]  /*36c0*/  @!P1 BRA `(.L_x_66) ;  /* 0x0000005000189947 */ /* 0x002fea0003800000 */
.L_x_195:
[C---:B-1----:R-:W-:Y:S01]  /*36d0*/  LEA R4, R11.reuse, UR37, 0x4 ;  /* 0x000000250b047c11 */ /* 0x042fe2000f8e20ff */
[----:B------:R-:W-:Y:S01]  /*36e0*/  VIADD R0, R0, 0x1f0 ;  /* 0x000001f000007836 */ /* 0x000fe20000000000 */
[----:B------:R-:W-:Y:S01]  /*36f0*/  SEL R8, R8, RZ, P0 ;  /* 0x000000ff08087207 */ /* 0x000fe20000000000 */
[----:B------:R-:W-:-:S03]  /*3700*/  VIADD R11, R11, 0x1 ;  /* 0x000000010b0b7836 */ /* 0x000fc60000000000 */
[----:B------:R-:W1:Y:S01]  /*3710*/  LDS.128 R4, [R4+0x270] ;  /* 0x0002700004047984 */ /* 0x000e620000000c00 */
[----:B------:R-:W-:Y:S02]  /*3720*/  PRMT R0, RZ, 0x654, R0 ;  /* 0x00000654ff007816 */ /* 0x000fe40000000000 */
[C---:B------:R-:W-:Y:S01]  /*3730*/  ISETP.NE.AND P1, PT, R11.reuse, 0x2, PT ;  /* 0x000000020b00780c */ /* 0x040fe20003f25270 */
[----:B------:R-:W-:Y:S01]  /*3740*/  @!PT LDS RZ, [RZ] ;  /* 0x00000000fffff984 */ /* 0x000fe20000000800 */
[----:B------:R-:W-:Y:S01]  /*3750*/  @!PT LDS RZ, [RZ] ;  /* 0x00000000fffff984 */ /* 0x000fe20000000800 */
[----:B------:R-:W-:Y:S01]  /*3760*/  @!PT LDS RZ, [RZ] ;  /* 0x00000000fffff984 */ /* 0x000fe20000000800 */
[----:B------:R-:W-:Y:S01]  /*3770*/  @!PT LDS RZ, [RZ] ;  /* 0x00000000fffff984 */ /* 0x000fe20000000800 */
[----:B------:R2:W-:Y:S06]  /*3780*/  MEMBAR.ALL.CTA ;  /* 0x0000000000007992 */ /* 0x0005ec0000008000 */
[----:B--2---:R-:W2:Y:S01]  /*3790*/  FENCE.VIEW.ASYNC.S ;  /* 0x00000000000073c6 */ /* 0x004ea20000000000 */
[----:B------:R-:W-:Y:S01]  /*37a0*/  SEL R11, R11, RZ, P1 ;  /* 0x000000ff0b0b7207 */ /* 0x000fe20000800000 */
[----:B--2---:R2:W-:Y:S01]  /*37b0*/  SYNCS.ARRIVE.TRANS64.RED.A1T0 RZ, [R0+URZ], RZ ;  /* 0x000000ff00ff79a7 */ /* 0x0045e200081004ff */
[----:B-1----:R-:W-:-:S02]  /*37c0*/  LOP3.LUT P3, RZ, R6, 0x1, RZ, 0xc0, !PT ;  /* 0x0000000106ff7812 */ /* 0x002fc4000786c0ff */
[----:B------:R-:W-:-:S04]  /*37d0*/  SEL R4, RZ, 0x1, P1 ;  /* 0x00000001ff047807 */ /* 0x000fc80000800000 */
[----:B------:R-:W-:Y:S02]  /*37e0*/  LOP3.LUT R10, R10, R4, RZ, 0x3c, !PT ;  /* 0x000000040a0a7212 */ /* 0x000fe400078e3cff */
[----:B--2---:R-:W-:-:S04]  /*37f0*/  SEL R0, RZ, 0x1, P0 ;  /* 0x00000001ff007807 */ /* 0x004fc80000000000 */
[----:B------:R-:W-:Y:S01]  /*3800*/  LOP3.LUT R9, R9, R0, RZ, 0x3c, !PT ;  /* 0x0000000009097212 */ /* 0x000fe200078e3cff */
[----:B------:R-:W-:Y:S06]  /*3810*/  @P3 BRA `(.L_x_67) ;  /* 0xfffffffc002c3947 */ /* 0x000fec000383ffff */
[----:B------:R-:W-:Y:S01]  /*3820*/  ULEA UR5, UR6, UR37, 0x3 ;  /* 0x0000002506057291 */ /* 0x000fe2000f8e18ff */
[----:B------:R-:W-:-:S08]  /*3830*/  SHF.L.U32 R2, R12, 0x1f, RZ ;  /* 0x0000001f0c027819 */ /* 0x000fd000000006ff */
[----:B------:R-:W1:Y:S02]  /*3840*/  SYNCS.PHASECHK.TRANS64 P0, [UR5+0x1f0], R2 ;  /* 0x0001f002ff0075a7 */ /* 0x000e640008001005 */
[----:B-1----:R-:W-:Y:S05]  /*3850*/  @P0 BRA `(.L_x_68) ;  /* 0x0000000000080947 */ /* 0x002fea0003800000 */
[----:B------:R-:W1:Y:S02]  /*3860*/  SYNCS.PHASECHK.TRANS64.TRYWAIT P0, [UR5+0x1f0], R2 ;  /* 0x0001f002ff0075a7 */ /* 0x000e640008001105 */
[----:B-1----:R-:W-:Y:S05]  /*3870*/  @!P0 BRA `(.L_x_69) ;  /* 0x0000004c00c08947 */ /* 0x002fea0003800000 */
.L_x_68:
[----:B------:R-:W-:-:S04]  /*3880*/  UIADD3 UR4, UPT, UPT, UR6, 0x1, URZ ;  /* 0x0000000106047890 */ /* 0x000fc8000fffe0ff */
[----:B------:R-:W-:-:S04]  /*3890*/  UISETP.NE.AND UP0, UPT, UR4, 0x2, UPT ;  /* 0x000000020400788c */ /* 0x000fc8000bf05270 */
[----:B------:R-:W-:Y:S02]  /*38a0*/  USEL UR7, URZ, 0x1, UP0 ;  /* 0x00000001ff077887 */ /* 0x000fe40008000000 */
[----:B------:R-:W-:-:S04]  /*38b0*/  USEL UR4, UR4, URZ, UP0 ;  /* 0x000000ff04047287 */ /* 0x000fc80008000000 */
[----:B------:R-:W-:Y:S01]  /*38c0*/  ULEA UR4, UR4, UR37, 0x3 ;  /* 0x0000002504047291 */ /* 0x000fe2000f8e18ff */
[----:B-1----:R-:W-:-:S04]  /*38d0*/  LOP3.LUT R2, R12, UR7, RZ, 0x3c, !PT ;  /* 0x000000070c027c12 */ /* 0x002fc8000f8e3cff */
[----:B------:R-:W-:-:S04]  /*38e0*/  SHF.L.U32 R0, R2, 0x1f, RZ ;  /* 0x0000001f02007819 */ /* 0x000fc800000006ff */
[----:B------:R-:W1:Y:S02]  /*38f0*/  SYNCS.PHASECHK.TRANS64 P0, [UR4+0x1f0], R0 ;  /* 0x0001f000ff0075a7 */ /* 0x000e640008001004 */
[----:B-1----:R-:W-:Y:S05]  /*3900*/  @P0 EXIT ;  /* 0x000000000000094d */ /* 0x002fea0003800000 */
[----:B------:R-:W-:Y:S02]  /*3910*/  SHF.L.U32 R2, R2, 0x1f, RZ ;  /* 0x0000001f02027819 */ /* 0x000fe400000006ff */
[----:B------:R-:W-:-:S07]  /*3920*/  MOV R0, UR4 ;  /* 0x0000000400007c02 */ /* 0x000fce0008000f00 */
.L_x_70:
[----:B-1----:R1:W2:Y:S02]  /*3930*/  SYNCS.PHASECHK.TRANS64.TRYWAIT P0, [R0+URZ+0x1f0], R2 ;  /* 0x0001f002000075a7 */ /* 0x0022a400080011ff */
[----:B--2---:R-:W-:Y:S05]  /*3940*/  @!P0 NANOSLEEP.SYNCS 0x989680 ;  /* 0x009896800000895d */ /* 0x004fea0003900000 */
[----:B------:R-:W2:Y:S02]  /*3950*/  @!P0 SYNCS.PHASECHK.TRANS64 P0, [R0+URZ+0x1f0], R2 ;  /* 0x0001f002000085a7 */ /* 0x000ea400080010ff */
[----:B--2---:R-:W-:Y:S05]  /*3960*/  @P0 EXIT ;  /* 0x000000000000094d */ /* 0x004fea0003800000 */
[----:B------:R-:W-:Y:S05]  /*3970*/  BRA `(.L_x_70) ;  /* 0xfffffffc00ec7947 */ /* 0x000fea000383ffff */
.L_x_63:
[----:B------:R-:W-:-:S09]  /*3980*/  UISETP.NE.AND UP1, UPT, UR8, URZ, UPT ;  /* 0x000000ff0800728c */ /* 0x000fd2000bf25270 */
[----:B------:R-:W-:Y:S05]  /*3990*/  BRA.U UP1, `(.L_x_71) ;  /* 0x0000000d01907547 */ /* 0x000fea000b800000 */
[----:B------:R-:W-:Y:S01]  /*39a0*/  UMOV UR4, 0x40 ;  /* 0x0000004000047882 */ /* 0x000fe20000000000 */
[----:B------:R-:W-:Y:S01]  /*39b0*/  NOP ;  /* 0x0000000000007918 */ /* 0x000fe20000000000 */
[----:B------:R-:W-:Y:S01]  /*39c0*/  ULEA UR4, UR37, UR4, 0x18 ;  /* 0x0000000425047291 */ /* 0x000fe2000f8ec0ff */
[----:B------:R-:W-:Y:S02]  /*39d0*/  UMOV UR5, 0x400 ;  /* 0x0000040000057882 */ /* 0x000fe40000000000 */
[----:B------:R-:W-:-:S06]  /*39e0*/  ULEA UR37, UR37, UR5, 0x18 ;  /* 0x0000000525257291 */ /* 0x000fcc000f8ec0ff */
[----:B------:R-:W1:Y:S02]  /*39f0*/  LDS.U8 R0, [UR4+0x1c] ;  /* 0x00001c04ff007984 */ /* 0x000e640008000000 */
[----:B-1----:R-:W-:-:S13]  /*3a00*/  ISETP.NE.AND P0, PT, R0, RZ, PT ;  /* 0x000000ff0000720c */ /* 0x002fda0003f05270 */
[----:B------:R-:W-:Y:S05]  /*3a10*/  @P0 BRA `(.L_x_72) ;  /* 0x0000000000580947 */ /* 0x000fea0003800000 */
[----:B------:R-:W-:-:S13]  /*3a20*/  ELECT P0, URZ, PT ;  /* 0x0000000000ff782f */ /* 0x000fda0003800000 */
[----:B------:R-:W-:Y:S05]  /*3a30*/  @!P0 BRA `(.L_x_73) ;  /* 0x0000000000608947 */ /* 0x000fea0003800000 */
[----:B------:R-:W-:Y:S01]  /*3a40*/  UMOV UR5, 0x10 ;  /* 0x0000001000057882 */ /* 0x000fe20000000000 */
[----:B------:R-:W-:Y:S01]  /*3a50*/  HFMA2 R0, -RZ, RZ, 0, 5.9604644775390625e-08 ;  /* 0x00000001ff007431 */ /* 0x000fe200000001ff */
[----:B------:R-:W-:-:S03]  /*3a60*/  MOV R2, 0xffff ;  /* 0x0000ffff00027802 */ /* 0x000fc60000000f00 */
[----:B------:R-:W-:Y:S04]  /*3a70*/  DEPBAR.LE SB1, 0x36 ;  /* 0x00009d800000791a */ /* 0x000fe80000000000 */
[----:B------:R-:W1:Y:S02]  /*3a80*/  UTCATOMSWS.FIND_AND_SET.ALIGN UP0, UR5, UR5 ;  /* 0x00000005000575e3 */ /* 0x000e640008000800 */
[----:B-1----:R-:W-:Y:S01]  /*3a90*/  MOV R3, UR5 ;  /* 0x0000000500037c02 */ /* 0x002fe20008000f00 */
[----:B------:R-:W-:Y:S06]  /*3aa0*/  BRA.U UP0, `(.L_x_74) ;  /* 0x0000000100187547 */ /* 0x000fec000b800000 */
.L_x_75:
[----:B------:R-:W-:Y:S05]  /*3ab0*/  NANOSLEEP 0x64 ;  /* 0x000000640000795d */ /* 0x000fea0003800000 */
[----:B------:R-:W-:-:S05]  /*3ac0*/  UMOV UR5, 0x10 ;  /* 0x0000001000057882 */ /* 0x000fca0000000000 */
[----:B------:R-:W-:Y:S04]  /*3ad0*/  DEPBAR.LE SB1, 0x36 ;  /* 0x00009d800000791a */ /* 0x000fe80000000000 */
[----:B------:R-:W1:Y:S02]  /*3ae0*/  UTCATOMSWS.FIND_AND_SET.ALIGN UP0, UR5, UR5 ;  /* 0x00000005000575e3 */ /* 0x000e640008000800 */
[----:B-1----:R-:W-:Y:S01]  /*3af0*/  MOV R3, UR5 ;  /* 0x0000000500037c02 */ /* 0x002fe20008000f00 */
[----:B------:R-:W-:Y:S05]  /*3b00*/  BRA.U !UP0, `(.L_x_75) ;  /* 0xfffffffd08e87547 */ /* 0x000fea000b83ffff */
.L_x_74:
[-C--:B------:R-:W-:Y:S02]  /*3b10*/  SHF.L.U32 R2, R2, R3.reuse, RZ ;  /* 0x0000000302027219 */ /* 0x080fe400000006ff */
[----:B------:R-:W-:Y:S01]  /*3b20*/  SHF.L.U32 R0, R0, R3, RZ ;  /* 0x0000000300007219 */ /* 0x000fe200000006ff */
[----:B------:R-:W-:Y:S02]  /*3b30*/  IMAD.SHL.U32 R3, R3, 0x20, RZ ;  /* 0x0000002003037824 */ /* 0x000fe400078e00ff */
[----:B------:R1:W-:Y:S04]  /*3b40*/  ATOMS.OR RZ, [UR4+0x14], R2 ;  /* 0x00001402ffff798c */ /* 0x0003e8000b000004 */
[----:B------:R1:W-:Y:S04]  /*3b50*/  ATOMS.OR RZ, [UR4+0x18], R0 ;  /* 0x00001800ffff798c */ /* 0x0003e8000b000004 */
[----:B------:R1:W-:Y:S01]  /*3b60*/  STS [UR37+0x290], R3 ;  /* 0x00029003ff007988 */ /* 0x0003e20008000825 */
[----:B------:R-:W-:Y:S05]  /*3b70*/  BRA `(.L_x_73) ;  /* 0x0000000000107947 */ /* 0x000fea0003800000 */
.L_x_72:
[----:B------:R-:W-:Y:S02]  /*3b80*/  MOV R0, 0xffffffff ;  /* 0xffffffff00007802 */ /* 0x000fe40000000f00 */
[----:B------:R-:W-:-:S03]  /*3b90*/  MOV R2, 0x3bc0 ;  /* 0x00003bc000027802 */ /* 0x000fc60000000f00 */
[----:B------:R1:W-:Y:S04]  /*3ba0*/  STS [UR37+0x290], R0 ;  /* 0x00029000ff007988 */ /* 0x0003e80008000825 */
[----:B-1-3-5:R-:W-:Y:S05]  /*3bb0*/  CALL.REL.NOINC `($__internal_1_$__cuda_sm10x_tcgen05_guardrail_trap_phase_invalid_during_alloc) ;  /* 0x0000005000947944 */ /* 0x02afea0003c00000 */
.L_x_73:
[----:B------:R-:W-:Y:S05]  /*3bc0*/  WARPSYNC.ALL ;  /* 0x0000000000007948 */ /* 0x000fea0003800000 */
[----:B------:R-:W2:Y:S01]  /*3bd0*/  S2UR UR6, SR_CgaCtaId ;  /* 0x00000000000679c3 */ /* 0x000ea20000008800 */
[----:B------:R-:W-:Y:S01]  /*3be0*/  UMOV UR4, 0x400 ;  /* 0x0000040000047882 */ /* 0x000fe20000000000 */
[----:B------:R-:W-:-:S06]  /*3bf0*/  NOP ;  /* 0x0000000000007918 */ /* 0x000fcc0000000000 */
[----:B------:R-:W-:Y:S06]  /*3c00*/  BAR.ARV 0x6, 0xa0 ;  /* 0x0182800000007b1d */ /* 0x000fec0000002000 */
[----:B------:R-:W4:Y:S01]  /*3c10*/  LDCU UR7, c[0x0][0x38c] ;  /* 0x00007180ff0777ac */ /* 0x000f220008000800 */
[----:B------:R-:W-:Y:S01]  /*3c20*/  IMAD.MOV.U32 R11, RZ, RZ, 0x1 ;  /* 0x00000001ff0b7424 */ /* 0x000fe200078e00ff */
[----:B------:R-:W-:Y:S01]  /*3c30*/  CS2R R8, SRZ ;  /* 0x0000000000087805 */ /* 0x000fe2000001ff00 */
[----:B------:R-:W-:Y:S01]  /*3c40*/  IMAD.MOV.U32 R10, RZ, RZ, RZ ;  /* 0x000000ffff0a7224 */ /* 0x000fe200078e00ff */
[----:B------:R-:W-:Y:S01]  /*3c50*/  UMOV UR17, URZ ;  /* 0x000000ff00117c82 */ /* 0x000fe20008000000 */
[----:B------:R-:W-:Y:S01]  /*3c60*/  UMOV UR16, URZ ;  /* 0x000000ff00107c82 */ /* 0x000fe20008000000 */
[----:B------:R-:W-:Y:S01]  /*3c70*/  UMOV UR22, 0x0 ;  /* 0x0000000000167882 */ /* 0x000fe20000000000 */
[----:B------:R-:W-:Y:S01]  /*3c80*/  UMOV UR23, 0x4108490 ;  /* 0x0410849000177882 */ /* 0x000fe20000000000 */
[----:B------:R-:W-:Y:S01]  /*3c90*/  UMOV UR20, 0x0 ;  /* 0x0000000000147882 */ /* 0x000fe20000000000 */
[----:B------:R-:W-:Y:S01]  /*3ca0*/  UMOV UR21, 0x4108490 ;  /* 0x0410849000157882 */ /* 0x000fe20000000000 */
[----:B--2---:R-:W-:Y:S01]  /*3cb0*/  ULEA UR6, UR6, UR4, 0x18 ;  /* 0x0000000406067291 */ /* 0x004fe2000f8ec0ff */
[----:B------:R-:W2:Y:S03]  /*3cc0*/  LDCU UR4, c[0x0][0x38c] ;  /* 0x00007180ff0477ac */ /* 0x000ea60008000800 */
[----:B------:R-:W-:-:S02]  /*3cd0*/  UIADD3 UR11, UPT, UPT, UR6, 0x1d600, URZ ;  /* 0x0001d600060b7890 */ /* 0x000fc4000fffe0ff */
[----:B----4-:R-:W-:-:S03]  /*3ce0*/  UIADD3 UR7, UPT, UPT, UR7, 0x1f, URZ ;  /* 0x0000001f07077890 */ /* 0x010fc6000fffe0ff */
[----:B-1----:R-:W1:Y:S01]  /*3cf0*/  LDS R0, [UR6+0x290] ;  /* 0x00029006ff007984 */ /* 0x002e620008000800 */
[----:B------:R-:W-:Y:S02]  /*3d00*/  UIADD3 UR18, UPT, UPT, UR6, 0x3600, URZ ;  /* 0x0000360006127890 */ /* 0x000fe4000fffe0ff */
[----:B------:R-:W-:Y:S02]  /*3d10*/  USHF.R.S32.HI UR5, URZ, 0x1f, UR7 ;  /* 0x0000001fff057899 */ /* 0x000fe40008011407 */
[----:B------:R-:W-:Y:S02]  /*3d20*/  USHF.R.U32.HI UR11, URZ, 0x4, UR11 ;  /* 0x00000004ff0b7899 */ /* 0x000fe4000801160b */
[----:B------:R-:W-:Y:S02]  /*3d30*/  ULEA.HI UR5, UR5, UR7, URZ, 0x5 ;  /* 0x0000000705057291 */ /* 0x000fe4000f8f28ff */
[----:B------:R-:W-:Y:S02]  /*3d40*/  USHF.R.U32.HI UR18, URZ, 0x4, UR18 ;  /* 0x00000004ff127899 */ /* 0x000fe40008011612 */
[----:B------:R-:W-:-:S02]  /*3d50*/  USHF.R.S32.HI UR5, URZ, 0x5, UR5 ;  /* 0x00000005ff057899 */ /* 0x000fc40008011405 */
[----:B------:R-:W-:Y:S02]  /*3d60*/  ULOP3.LUT UR11, UR11, 0x3fff, URZ, 0xc0, !UPT ;  /* 0x00003fff0b0b7892 */ /* 0x000fe4000f8ec0ff */
[----:B------:R-:W-:Y:S02]  /*3d70*/  UISETP.LT.AND UP0, UPT, UR5, 0x1, UPT ;  /* 0x000000010500788c */ /* 0x000fe4000bf01270 */
[----:B------:R-:W-:Y:S02]  /*3d80*/  ULOP3.LUT UR18, UR18, 0x3fff, URZ, 0xc0, !UPT ;  /* 0x00003fff12127892 */ /* 0x000fe4000f8ec0ff */
[----:B------:R-:W-:Y:S02]  /*3d90*/  USEL UR10, UR5, 0x1, !UP0 ;  /* 0x00000001050a7887 */ /* 0x000fe4000c000000 */
[----:B------:R-:W-:Y:S02]  /*3da0*/  ULOP3.LUT UR11, UR11, 0x10000, URZ, 0xfc, !UPT ;  /* 0x000100000b0b7892 */ /* 0x000fe4000f8efcff */
[----:B------:R-:W-:-:S02]  /*3db0*/  UIADD3 UR10, UPT, UPT, -UR10, URZ, URZ ;  /* 0x000000ff0a0a7290 */ /* 0x000fc4000fffe1ff */
[----:B--2---:R-:W-:Y:S01]  /*3dc0*/  UISETP.GE.AND UP3, UPT, UR4, 0x1, UPT ;  /* 0x000000010400788c */ /* 0x004fe2000bf66270 */
[----:B-1----:R-:W-:-:S15]  /*3dd0*/  R2UR UR19, R0 ;  /* 0x00000000001372ca */ /* 0x002fde00000e0000 */
.L_x_82:
[----:B------:R-:W-:Y:S02]  /*3de0*/  LEA R0, R10, UR6, 0x3 ;  /* 0x000000060a007c11 */ /* 0x000fe4000f8e18ff */
[----:B------:R-:W-:Y:S02]  /*3df0*/  SHF.L.U32 R2, R9, 0x1f, RZ ;  /* 0x0000001f09027819 */ /* 0x000fe400000006ff */
[----:B------:R-:W-:Y:S01]  /*3e00*/  PLOP3.LUT P0, PT, PT, PT, UP3, 0x80, 0x8 ;  /* 0x000000000008781c */ /* 0x000fe20003f0f038 */
[----:B------:R-:W-:Y:S01]  /*3e10*/  VIADD R3, R0, 0x1f0 ;  /* 0x000001f000037836 */ /* 0x000fe20000000000 */
[----:B-1----:R-:W1:Y:S02]  /*3e20*/  SYNCS.PHASECHK.TRANS64.TRYWAIT P1, [R0+URZ+0x1e0], R2 ;  /* 0x0001e002000075a7 */ /* 0x002e6400080211ff */
[----:B-1--4-:R-:W-:Y:S09]  /*3e30*/  @!P1 BRA `(.L_x_76) ;  /* 0x0000004800689947 */ /* 0x012ff20003800000 */
.L_x_197:
[----:B------:R-:W-:Y:S01]  /*3e40*/  LEA R4, R10, UR6, 0x4 ;  /* 0x000000060a047c11 */ /* 0x000fe2000f8e20ff */
[----:B------:R-:W-:Y:S01]  /*3e50*/  @UP3 ULEA UR4, UR16, UR6, 0x3 ;  /* 0x0000000610043291 */ /* 0x000fe2000f8e18ff */
[----:B------:R-:W-:Y:S01]  /*3e60*/  PLOP3.LUT P2, PT, PT, PT, PT, 0x80, 0x8 ;  /* 0x000000000008781c */ /* 0x000fe20003f4f070 */
[----:B------:R-:W-:Y:S01]  /*3e70*/  ULEA UR8, UR17, UR6, 0x3 ;  /* 0x0000000611087291 */ /* 0x000fe2000f8e18ff */
[----:B------:R-:W-:Y:S02]  /*3e80*/  PRMT R3, RZ, 0x654, R3 ;  /* 0x00000654ff037816 */ /* 0x000fe40000000003 */
[----:B------:R-:W2:Y:S01]  /*3e90*/  LDS.128 R4, [R4+0x270] ;  /* 0x0002700004047984 */ /* 0x000ea20000000c00 */
[----:B-1----:R-:W-:Y:S02]  /*3ea0*/  @P0 SHF.L.U32 R2, R8, 0x1f, RZ ;  /* 0x0000001f08020819 */ /* 0x002fe400000006ff */
[----:B------:R-:W-:Y:S01]  /*3eb0*/  SHF.L.U32 R0, R11, 0x1f, RZ ;  /* 0x0000001f0b007819 */ /* 0x000fe200000006ff */
[----:B------:R-:W-:Y:S01]  /*3ec0*/  @!PT LDS RZ, [RZ] ;  /* 0x00000000fffff984 */ /* 0x000fe20000000800 */
[----:B------:R-:W-:Y:S01]  /*3ed0*/  @!PT LDS RZ, [RZ] ;  /* 0x00000000fffff984 */ /* 0x000fe20000000800 */
[----:B------:R-:W-:Y:S01]  /*3ee0*/  @!PT LDS RZ, [RZ] ;  /* 0x00000000fffff984 */ /* 0x000fe20000000800 */
[----:B------:R-:W-:Y:S01]  /*3ef0*/  @!PT LDS RZ, [RZ] ;  /* 0x00000000fffff984 */ /* 0x000fe20000000800 */
[----:B------:R1:W-:Y:S06]  /*3f00*/  MEMBAR.ALL.CTA ;  /* 0x0000000000007992 */ /* 0x0003ec0000008000 */
[----:B-1----:R-:W1:Y:S02]  /*3f10*/  FENCE.VIEW.ASYNC.S ;  /* 0x00000000000073c6 */ /* 0x002e640000000000 */
[----:B-1----:R1:W-:Y:S01]  /*3f20*/  SYNCS.ARRIVE.TRANS64.RED.A1T0 RZ, [R3+URZ], RZ ;  /* 0x000000ff03ff79a7 */ /* 0x0023e200081004ff */
[----:B------:R1:W4:Y:S01]  /*3f30*/  @P0 SYNCS.PHASECHK.TRANS64.TRYWAIT P2, [UR4], R2 ;  /* 0x00000002ff0005a7 */ /* 0x0003220008041104 */
[----:B------:R-:W-:Y:S01]  /*3f40*/  ULEA.HI UR4, UR17, UR17, URZ, 0x1 ;  /* 0x0000001111047291 */ /* 0x000fe2000f8f08ff */
[----:B--2---:R-:W-:-:S03]  /*3f50*/  LOP3.LUT P1, RZ, R6, 0x1, RZ, 0xc0, !PT ;  /* 0x0000000106ff7812 */ /* 0x004fc6000782c0ff */
[----:B------:R-:W-:Y:S02]  /*3f60*/  USHF.L.U32 UR9, UR4, 0x5, URZ ;  /* 0x0000000504097899 */ /* 0x000fe400080006ff */
[----:B------:R-:W-:Y:S02]  /*3f70*/  ULOP3.LUT UR4, UR4, 0xffe, URZ, 0xc0, !UPT ;  /* 0x00000ffe04047892 */ /* 0x000fe4000f8ec0ff */
[----:B------:R-:W-:Y:S02]  /*3f80*/  ULOP3.LUT UR9, UR9, 0xffffffc0, URZ, 0xc0, !UPT ;  /* 0xffffffc009097892 */ /* 0x000fe4000f8ec0ff */
[----:B------:R-:W-:Y:S02]  /*3f90*/  UIADD3 UR4, UPT, UPT, -UR4, UR17, URZ ;  /* 0x0000001104047290 */ /* 0x000fe4000fffe1ff */
[----:B------:R-:W-:Y:S01]  /*3fa0*/  UIADD3 UR9, UPT, UPT, UR19, UR9, URZ ;  /* 0x0000000913097290 */ /* 0x000fe2000fffe0ff */
[----:B------:R-:W2:Y:S03]  /*3fb0*/  SYNCS.PHASECHK.TRANS64.TRYWAIT P0, [UR8+0x220], R0 ;  /* 0x00022000ff0075a7 */ /* 0x000ea60008001108 */
[----:B------:R-:W-:Y:S01]  /*3fc0*/  ULEA UR9, UR4, UR9, 0x14 ;  /* 0x0000000904097291 */ /* 0x000fe2000f8ea0ff */
[----:B-12-4-:R-:W-:Y:S11]  /*3fd0*/  @!P0 BRA `(.L_x_77) ;  /* 0x0000004800148947 */ /* 0x016ff60003800000 */
.L_x_199:
[----:B------:R-:W-:Y:S01]  /*3fe0*/  IADD3 R10, PT, PT, R10, 0x1, RZ ;  /* 0x000000010a0a7810 */ /* 0x000fe20007ffe0ff */
[----:B------:R-:W-:Y:S06]  /*3ff0*/  BRA.U !UP3, `(.L_x_78) ;  /* 0x000000010b987547 */ /* 0x000fec000b800000 */
[----:B------:R-:W-:Y:S01]  /*4000*/  UPLOP3.LUT UP4, UPT, UPT, UPT, UPT, 0x40, 0x4 ;  /* 0x000000000004789c */ /* 0x000fe20003f8e870 */
[----:B------:R-:W-:Y:S01]  /*4010*/  UMOV UR15, UR10 ;  /* 0x0000000a000f7c82 */ /* 0x000fe20008000000 */
[----:B------:R-:W-:Y:S01]  /*4020*/  UMOV UR14, UR5 ;  /* 0x00000005000e7c82 */ /* 0x000fe20008000000 */
[----:B------:R-:W-:-:S08]  /*4030*/  UMOV UR13, UR16 ;  /* 0x00000010000d7c82 */ /* 0x000fd00008000000 */
.L_x_81:
[----:B------:R-:W-:Y:S02]  /*4040*/  UIADD3 UR15, UPT, UPT, UR15, 0x1, URZ ;  /* 0x000000010f0f7890 */ /* 0x000fe4000fffe0ff */
[----:B--2---:R-:W-:Y:S02]  /*4050*/  ULEA UR7, UR13, UR6, 0x3 ;  /* 0x000000060d077291 */ /* 0x004fe4000f8e18ff */
[----:B------:R-:W-:Y:S01]  /*4060*/  UISETP.NE.AND UP0, UPT, UR15, URZ, UPT ;  /* 0x000000ff0f00728c */ /* 0x000fe2000bf05270 */
[----:B----4-:R-:W-:Y:S10]  /*4070*/  @P2 BRA `(.L_x_79) ;  /* 0x00000000000c2947 */ /* 0x010ff40003800000 */
[----:B-1----:R-:W-:Y:S04]  /*4080*/  SHF.L.U32 R2, R8, 0x1f, RZ ;  /* 0x0000001f08027819 */ /* 0x002fe800000006ff */
[----:B------:R-:W1:Y:S02]  /*4090*/  SYNCS.PHASECHK.TRANS64.TRYWAIT P0, [UR7], R2 ;  /* 0x00000002ff0075a7 */ /* 0x000e640008001107 */
[----:B-1----:R-:W-:Y:S05]  /*40a0*/  @!P0 BRA `(.L_x_80) ;  /* 0x0000004400f88947 */ /* 0x002fea0003800000 */
.L_x_79:
[----:B------:R-:W-:Y:S01]  /*40b0*/  UISETP.NE.AND UP1, UPT, UR14, 0x1, UPT ;  /* 0x000000010e00788c */ /* 0x000fe2000bf25270 */
[----:B------:R-:W-:Y:S01]  /*40c0*/  PLOP3.LUT P2, PT, PT, PT, PT, 0x80, 0x8 ;  /* 0x000000000008781c */ /* 0x000fe20003f4f070 */
[----:B------:R-:W-:Y:S02]  /*40d0*/  UIADD3 UR16, UPT, UPT, UR13, 0x1, URZ ;  /* 0x000000010d107890 */ /* 0x000fe4000fffe0ff */
[----:B------:R-:W-:Y:S02]  /*40e0*/  ULEA UR24, UR13, UR18, 0x8 ;  /* 0x000000120d187291 */ /* 0x000fe4000f8e40ff */
[----:B------:R-:W-:Y:S01]  /*40f0*/  UISETP.NE.AND UP2, UPT, UR16, 0x1a, UPT ;  /* 0x0000001a1000788c */ /* 0x000fe2000bf45270 */
[----:B------:R-:W-:Y:S01]  /*4100*/  PLOP3.LUT P0, PT, PT, PT, UP1, 0x80, 0x8 ;  /* 0x000000000008781c */ /* 0x000fe20003f0f018 */
[----:B------:R-:W-:Y:S02]  /*4110*/  ULEA UR26, UR13, UR11, 0x8 ;  /* 0x0000000b0d1a7291 */ /* 0x000fe4000f8e40ff */
[----:B------:R-:W-:Y:S02]  /*4120*/  USEL UR12, URZ, 0x1, UP2 ;  /* 0x00000001ff0c7887 */ /* 0x000fe40009000000 */
[----:B------:R-:W-:Y:S02]  /*4130*/  USEL UR16, UR16, URZ, UP2 ;  /* 0x000000ff10107287 */ /* 0x000fe40009000000 */
[----:B------:R-:W-:Y:S02]  /*4140*/  UIADD3 UR30, UPT, UPT, UR24, 0x80, URZ ;  /* 0x00000080181e7890 */ /* 0x000fe4000fffe0ff */
[----:B------:R-:W-:Y:S01]  /*4150*/  @UP1 ULEA UR4, UR16, UR6, 0x3 ;  /* 0x0000000610041291 */ /* 0x000fe2000f8e18ff */
[----:B------:R-:W-:Y:S01]  /*4160*/  LOP3.LUT R8, R8, UR12, RZ, 0x3c, !PT ;  /* 0x0000000c08087c12 */ /* 0x000fe2000f8e3cff */
[----:B------:R-:W-:Y:S02]  /*4170*/  UIADD3 UR28, UPT, UPT, UR26, 0x2, URZ ;  /* 0x000000021a1c7890 */ /* 0x000fe4000fffe0ff */
[----:B------:R-:W-:Y:S01]  /*4180*/  UIADD3 UR7, UPT, UPT, UR7, 0xd0, URZ ;  /* 0x000000d007077890 */ /* 0x000fe2000fffe0ff */
[----:B-1----:R-:W-:Y:S01]  /*4190*/  @P0 SHF.L.U32 R0, R8, 0x1f, RZ ;  /* 0x0000001f08000819 */ /* 0x002fe200000006ff */
[----:B------:R-:W-:Y:S01]  /*41a0*/  UMOV UR25, 0x40004040 ;  /* 0x4000404000197882 */ /* 0x000fe20000000000 */
[----:B------:R-:W-:Y:S01]  /*41b0*/  UMOV UR27, 0x80004020 ;  /* 0x80004020001b7882 */ /* 0x000fe20000000000 */
[----:B------:R-:W-:Y:S01]  /*41c0*/  UMOV UR31, 0x40004040 ;  /* 0x40004040001f7882 */ /* 0x000fe20000000000 */
[----:B------:R2:W4:Y:S01]  /*41d0*/  @P0 SYNCS.PHASECHK.TRANS64.TRYWAIT P2, [UR4], R0 ;  /* 0x00000000ff0005a7 */ /* 0x0005220008041104 */
[----:B------:R-:W-:Y:S01]  /*41e0*/  UIADD3 UR14, UPT, UPT, UR14, -0x1, URZ ;  /* 0xffffffff0e0e7890 */ /* 0x000fe2000fffe0ff */
[----:B------:R2:W-:Y:S01]  /*41f0*/  UTCHMMA gdesc[UR24], gdesc[UR26], tmem[UR9], tmem[UR22], idesc[UR23], UP4 ;  /* 0x00ff161a180075ea */ /* 0x0005e2000a000009 */
[----:B------:R-:W-:Y:S01]  /*4200*/  UPLOP3.LUT UP4, UPT, UPT, UPT, UPT, 0x80, 0x8 ;  /* 0x000000000008789c */ /* 0x000fe20003f8f070 */
[----:B------:R-:W-:Y:S01]  /*4210*/  UMOV UR29, 0x80004020 ;  /* 0x80004020001d7882 */ /* 0x000fe20000000000 */
[----:B------:R-:W-:Y:S01]  /*4220*/  UMOV UR13, UR16 ;  /* 0x00000010000d7c82 */ /* 0x000fe20008000000 */
[----:B------:R2:W-:Y:S01]  /*4230*/  UTCHMMA gdesc[UR30], gdesc[UR28], tmem[UR9], tmem[UR20], idesc[UR21], UPT ;  /* 0x00ff141c1e0075ea */ /* 0x0005e2000b800009 */
[----:B------:R2:W-:Y:S01]  /*4240*/  UTCBAR [UR7], URZ ;  /* 0x000000ff070073e9 */ /* 0x0005e200080000ff */
[----:B------:R-:W-:Y:S06]  /*4250*/  BRA.U UP0, `(.L_x_81) ;  /* 0xfffffffd00787547 */ /* 0x000fec000b83ffff */
.L_x_78:
[----:B------:R-:W-:Y:S01]  /*4260*/  UIADD3 UR17, UPT, UPT, UR17, 0x1, URZ ;  /* 0x0000000111117890 */ /* 0x000fe2000fffe0ff */
[C---:B------:R-:W-:Y:S01]  /*4270*/  ISETP.NE.AND P0, PT, R10.reuse, 0x2, PT ;  /* 0x000000020a00780c */ /* 0x040fe20003f05270 */
[----:B------:R-:W-:Y:S02]  /*4280*/  UIADD3 UR8, UPT, UPT, UR8, 0x200, URZ ;  /* 0x0000020008087890 */ /* 0x000fe4000fffe0ff */
[----:B------:R-:W-:Y:S01]  /*4290*/  UISETP.NE.AND UP0, UPT, UR17, 0x4, UPT ;  /* 0x000000041100788c */ /* 0x000fe2000bf05270 */
[----:B-12---:R-:W-:Y:S02]  /*42a0*/  SEL R0, RZ, 0x1, P0 ;  /* 0x00000001ff007807 */ /* 0x006fe40000000000 */
[----:B------:R-:W-:Y:S01]  /*42b0*/  SEL R10, R10, RZ, P0 ;  /* 0x000000ff0a0a7207 */ /* 0x000fe20000000000 */
[----:B------:R-:W-:Y:S01]  /*42c0*/  USEL UR4, URZ, 0x1, UP0 ;  /* 0x00000001ff047887 */ /* 0x000fe20008000000 */
[----:B------:R-:W-:Y:S01]  /*42d0*/  LOP3.LUT R9, R9, R0, RZ, 0x3c, !PT ;  /* 0x0000000009097212 */ /* 0x000fe200078e3cff */
[----:B------:R-:W-:Y:S01]  /*42e0*/  USEL UR17, UR17, URZ, UP0 ;  /* 0x000000ff11117287 */ /* 0x000fe20008000000 */
[----:B------:R1:W-:Y:S03]  /*42f0*/  UTCBAR [UR8], URZ ;  /* 0x000000ff080073e9 */ /* 0x0003e600080000ff */
[----:B------:R-:W-:Y:S01]  /*4300*/  LOP3.LUT R11, R11, UR4, RZ, 0x3c, !PT ;  /* 0x000000040b0b7c12 */ /* 0x000fe2000f8e3cff */
[----:B------:R-:W-:Y:S07]  /*4310*/  @P1 BRA `(.L_x_82) ;  /* 0xfffffff800b01947 */ /* 0x000fee000383ffff */
[----:B------:R-:W2:Y:S01]  /*4320*/  S2UR UR4, SR_CgaCtaId ;  /* 0x00000000000479c3 */ /* 0x000ea20000008800 */
[----:B------:R-:W-:Y:S01]  /*4330*/  ELECT P0, URZ, PT ;  /* 0x0000000000ff782f */ /* 0x000fe20003800000 */
[----:B------:R-:W-:Y:S01]  /*4340*/  IMAD.MOV.U32 R0, RZ, RZ, 0x1 ;  /* 0x00000001ff007424 */ /* 0x000fe200078e00ff */
[----:B------:R-:W-:Y:S01]  /*4350*/  UIADD3 UR6, UPT, UPT, UR6, 0x220, URZ ;  /* 0x0000022006067890 */ /* 0x000fe2000fffe0ff */
[----:B------:R-:W-:Y:S01]  /*4360*/  SHF.L.U32 R2, R11, 0x1f, RZ ;  /* 0x0000001f0b027819 */ /* 0x000fe200000006ff */
[----:B------:R-:W-:-:S03]  /*4370*/  UMOV UR5, 0x40 ;  /* 0x0000004000057882 */ /* 0x000fc60000000000 */
[----:B------:R-:W-:Y:S01]  /*4380*/  UVIRTCOUNT.DEALLOC.SMPOOL 0x80 ;  /* 0x000000800000784c */ /* 0x000fe20000000000 */
[----:B--2---:R-:W-:Y:S02]  /*4390*/  ULEA UR4, UR4, UR5, 0x18 ;  /* 0x0000000504047291 */ /* 0x004fe4000f8ec0ff */
[----:B------:R-:W-:-:S07]  /*43a0*/  ULEA UR5, UR17, UR6, 0x3 ;  /* 0x0000000611057291 */ /* 0x000fce000f8e18ff */
[----:B------:R2:W-:Y:S02]  /*43b0*/  @P0 STS.U8 [UR4+0x1c], R0 ;  /* 0x00001c00ff000988 */ /* 0x0005e40008000004 */
[----:B------:R-:W3:Y:S02]  /*43c0*/  SYNCS.PHASECHK.TRANS64.TRYWAIT P0, [UR5], R2 ;  /* 0x00000002ff0075a7 */ /* 0x000ee40008001105 */
[----:B--23--:R-:W-:Y:S05]  /*43d0*/  @!P0 BRA `(.L_x_83) ;  /* 0x0000004400448947 */ /* 0x00cfea0003800000 */
.L_x_202:
[----:B------:R-:W-:-:S04]  /*43e0*/  UIADD3 UR7, UPT, UPT, UR17, 0x1, URZ ;  /* 0x0000000111077890 */ /* 0x000fc8000fffe0ff */
[----:B------:R-:W-:-:S04]  /*43f0*/  UISETP.NE.AND UP0, UPT, UR7, 0x4, UPT ;  /* 0x000000040700788c */ /* 0x000fc8000bf05270 */
[----:B-1----:R-:W-:Y:S02]  /*4400*/  USEL UR8, URZ, 0x1, UP0 ;  /* 0x00000001ff087887 */ /* 0x002fe40008000000 */
[----:B------:R-:W-:-:S04]  /*4410*/  USEL UR7, UR7, URZ, UP0 ;  /* 0x000000ff07077287 */ /* 0x000fc80008000000 */
[----:B------:R-:W-:Y:S01]  /*4420*/  ULEA UR5, UR7, UR6, 0x3 ;  /* 0x0000000607057291 */ /* 0x000fe2000f8e18ff */
[----:B--2---:R-:W-:-:S04]  /*4430*/  LOP3.LUT R2, R11, UR8, RZ, 0x3c, !PT ;  /* 0x000000080b027c12 */ /* 0x004fc8000f8e3cff */
[----:B------:R-:W-:-:S04]  /*4440*/  SHF.L.U32 R3, R2, 0x1f, RZ ;  /* 0x0000001f02037819 */ /* 0x000fc800000006ff */
[----:B------:R-:W1:Y:S02]  /*4450*/  SYNCS.PHASECHK.TRANS64.TRYWAIT P0, [UR5], R3 ;  /* 0x00000003ff0075a7 */ /* 0x000e640008001105 */
[----:B-1----:R-:W-:Y:S05]  /*4460*/  @!P0 BRA `(.L_x_84) ;  /* 0x0000004400388947 */ /* 0x002fea0003800000 */
.L_x_204:
        /* <DEDUP_REMOVED lines=9> */
.L_x_206:
[----:B------:R-:W-:-:S04]  /*4500*/  UIADD3 UR7, UPT, UPT, UR7, 0x1, URZ ;  /* 0x0000000107077890 */ /* 0x000fc8000fffe0ff */
[----:B------:R-:W-:-:S04]  /*4510*/  UISETP.NE.AND UP0, UPT, UR7, 0x4, UPT ;  /* 0x000000040700788c */ /* 0x000fc8000bf05270 */
[----:B------:R-:W-:Y:S02]  /*4520*/  USEL UR5, URZ, 0x1, UP0 ;  /* 0x00000001ff057887 */ /* 0x000fe40008000000 */
[----:B------:R-:W-:-:S04]  /*4530*/  USEL UR7, UR7, URZ, UP0 ;  /* 0x000000ff07077287 */ /* 0x000fc80008000000 */
[----:B------:R-:W-:Y:S01]  /*4540*/  ULEA UR7, UR7, UR6, 0x3 ;  /* 0x0000000607077291 */ /* 0x000fe2000f8e18ff */
[----:B------:R-:W-:-:S04]  /*4550*/  LOP3.LUT R2, R2, UR5, RZ, 0x3c, !PT ;  /* 0x0000000502027c12 */ /* 0x000fc8000f8e3cff */
[----:B------:R-:W-:-:S04]  /*4560*/  SHF.L.U32 R2, R2, 0x1f, RZ ;  /* 0x0000001f02027819 */ /* 0x000fc800000006ff */
[----:B------:R-:W2:Y:S02]  /*4570*/  SYNCS.PHASECHK.TRANS64.TRYWAIT P0, [UR7], R2 ;  /* 0x00000002ff0075a7 */ /* 0x000ea40008001107 */
[----:B--2---:R-:W-:Y:S05]  /*4580*/  @!P0 BRA `(.L_x_86) ;  /* 0x0000004400208947 */ /* 0x004fea0003800000 */
.L_x_208:
[----:B------:R-:W-:Y:S01]  /*4590*/  NOP ;  /* 0x0000000000007918 */ /* 0x000fe20000000000 */
[----:B-1----:R-:W1:Y:S01]  /*45a0*/  LDS R0, [UR4+0x14] ;  /* 0x00001404ff007984 */ /* 0x002e620008000800 */
[----:B------:R-:W-:Y:S01]  /*45b0*/  ULOP3.LUT UR6, UR19, 0xffff, URZ, 0xc0, !UPT ;  /* 0x0000ffff13067892 */ /* 0x000fe2000f8ec0ff */
[----:B------:R-:W-:Y:S01]  /*45c0*/  UMOV UR8, 0xffff ;  /* 0x0000ffff00087882 */ /* 0x000fe20000000000 */
[----:B------:R-:W-:Y:S02]  /*45d0*/  UMOV UR5, 0x1 ;  /* 0x0000000100057882 */ /* 0x000fe40000000000 */
[----:B------:R-:W-:-:S04]  /*45e0*/  USHF.R.U32.HI UR6, URZ, 0x5, UR6 ;  /* 0x00000005ff067899 */ /* 0x000fc80008011606 */
[----:B------:R-:W-:Y:S02]  /*45f0*/  USHF.L.U32 UR8, UR8, UR6, URZ ;  /* 0x0000000608087299 */ /* 0x000fe400080006ff */
[----:B------:R-:W-:-:S04]  /*4600*/  USHF.L.U32 UR5, UR5, UR6, URZ ;  /* 0x0000000605057299 */ /* 0x000fc800080006ff */
[----:B-1----:R-:W-:-:S04]  /*4610*/  LOP3.LUT R0, R0, UR8, RZ, 0xc0, !PT ;  /* 0x0000000800007c12 */ /* 0x002fc8000f8ec0ff */
[----:B------:R-:W-:-:S13]  /*4620*/  ISETP.NE.AND P0, PT, R0, UR8, PT ;  /* 0x0000000800007c0c */ /* 0x000fda000bf05270 */
[----:B------:R-:W-:Y:S05]  /*4630*/  @P0 BRA `(.L_x_87) ;  /* 0x0000000000580947 */ /* 0x000fea0003800000 */
[----:B------:R-:W1:Y:S02]  /*4640*/  LDS R0, [UR4+0x18] ;  /* 0x00001804ff007984 */ /* 0x000e640008000800 */
[----:B-1----:R-:W-:-:S04]  /*4650*/  LOP3.LUT R0, R0, UR5, RZ, 0xc0, !PT ;  /* 0x0000000500007c12 */ /* 0x002fc8000f8ec0ff */
[----:B------:R-:W-:-:S13]  /*4660*/  ISETP.NE.AND P0, PT, R0, UR5, PT ;  /* 0x0000000500007c0c */ /* 0x000fda000bf05270 */
[----:B------:R-:W-:Y:S05]  /*4670*/  @P0 BRA `(.L_x_88) ;  /* 0x00000000003c0947 */ /* 0x000fea0003800000 */
[----:B------:R-:W1:Y:S01]  /*4680*/  S2R R2, SR_LANEID ;  /* 0x0000000000027919 */ /* 0x000e620000000000 */
[----:B------:R-:W-:Y:S01]  /*4690*/  ULOP3.LUT UR8, URZ, UR8, URZ, 0x33, !UPT ;  /* 0x00000008ff087292 */ /* 0x000fe2000f8e33ff */
[----:B------:R-:W-:Y:S02]  /*46a0*/  VOTEU.ANY UR7, UPT, PT ;  /* 0x0000000000077886 */ /* 0x000fe400038e0100 */
[----:B------:R-:W-:-:S03]  /*46b0*/  UFLO.U32 UR7, UR7 ;  /* 0x00000007000772bd */ /* 0x000fc600080e0000 */
[----:B------:R-:W-:-:S04]  /*46c0*/  IMAD.U32 R0, RZ, RZ, UR8 ;  /* 0x00000008ff007e24 */ /* 0x000fc8000f8e00ff */
[----:B------:R2:W3:Y:S02]  /*46d0*/  REDUX UR6, R0 ;  /* 0x00000000000673c4 */ /* 0x0004e40000000000 */
[----:B------:R1:W-:Y:S02]  /*46e0*/  UTCATOMSWS.AND URZ, UR8 ;  /* 0x0000000800ff79e3 */ /* 0x0003e40008000000 */
[----:B-1----:R-:W-:Y:S02]  /*46f0*/  ISETP.EQ.U32.AND P0, PT, R2, UR7, PT ;  /* 0x0000000702007c0c */ /* 0x002fe4000bf02070 */
[----:B--2---:R-:W-:Y:S02]  /*4700*/  LOP3.LUT R0, RZ, UR5, RZ, 0x33, !PT ;  /* 0x00000005ff007c12 */ /* 0x004fe4000f8e33ff */
[----:B---3--:R-:W-:Y:S02]  /*4710*/  MOV R2, UR6 ;  /* 0x0000000600027c02 */ /* 0x008fe40008000f00 */
[----:B------:R-:W1:Y:S07]  /*4720*/  REDUX UR5, R0 ;  /* 0x00000000000573c4 */ /* 0x000e6e0000000000 */
[----:B------:R2:W-:Y:S01]  /*4730*/  @P0 ATOMS.AND RZ, [UR4+0x14], R2 ;  /* 0x00001402ffff098c */ /* 0x0005e2000a800004 */
[----:B-1----:R-:W-:-:S05]  /*4740*/  IMAD.U32 R0, RZ, RZ, UR5 ;  /* 0x00000005ff007e24 */ /* 0x002fca000f8e00ff */
[----:B------:R2:W-:Y:S01]  /*4750*/  @P0 ATOMS.AND RZ, [UR4+0x18], R0 ;  /* 0x00001800ffff098c */ /* 0x0005e2000a800004 */
[----:B------:R-:W-:Y:S05]  /*4760*/  BRA `(.L_x_89) ;  /* 0x0000000000147947 */ /* 0x000fea0003800000 */
.L_x_88:
[----:B------:R-:W-:Y:S02]  /*4770*/  MOV R2, 0x4790 ;  /* 0x0000479000027802 */ /* 0x000fe40000000f00 */
[----:B----45:R-:W-:Y:S05]  /*4780*/  CALL.REL.NOINC `($__internal_0_$__cuda_sm10x_tcgen05_guardrail_trap_col_being_dealloced_not_returned_by_alloc) ;  /* 0x0000004400947944 */ /* 0x030fea0003c00000 */
[----:B------:R-:W-:Y:S05]  /*4790*/  BRA `(.L_x_89) ;  /* 0x0000000000087947 */ /* 0x000fea0003800000 */
.L_x_87:
[----:B------:R-:W-:Y:S02]  /*47a0*/  MOV R2, 0x47c0 ;  /* 0x000047c000027802 */ /* 0x000fe40000000f00 */
[----:B----45:R-:W-:Y:S05]  /*47b0*/  CALL.REL.NOINC `($__internal_2_$__cuda_sm10x_tcgen05_guardrail_trap_unallocated_columns_being_dealloced) ;  /* 0x0000004400a07944 */ /* 0x030fea0003c00000 */
.L_x_89:
[----:B------:R-:W-:Y:S01]  /*47c0*/  NOP ;  /* 0x0000000000007918 */ /* 0x000fe20000000000 */
[----:B------:R-:W-:Y:S05]  /*47d0*/  EXIT ;  /* 0x000000000000794d */ /* 0x000fea0003800000 */
.L_x_71:
[----:B------:R-:W-:-:S09]  /*47e0*/  UISETP.NE.OR UP2, UPT, UR8, 0x3, !UP2 ;  /* 0x000000030800788c */ /* 0x000fd2000d745670 */
[----:B------:R-:W-:Y:S05]  /*47f0*/  BRA.U UP2, `(.L_x_90) ;  /* 0x0000000d02ac7547 */ /* 0x000fea000b800000 */
[----:B------:R-:W1:Y:S01]  /*4800*/  LDC R0, c[0x0][0xb30] ;  /* 0x0002cc00ff007b82 */ /* 0x000e620000000800 */
[----:B------:R-:W2:Y:S01]  /*4810*/  LDCU.64 UR8, c[0x0][0x888] ;  /* 0x00011100ff0877ac */ /* 0x000ea20008000a00 */
[----:B------:R-:W-:Y:S01]  /*4820*/  IMAD.MOV.U32 R32, RZ, RZ, 0x1 ;  /* 0x00000001ff207424 */ /* 0x000fe200078e00ff */
[----:B------:R-:W-:Y:S01]  /*4830*/  CS2R R28, SRZ ;  /* 0x00000000001c7805 */ /* 0x000fe2000001ff00 */
[----:B------:R-:W-:Y:S01]  /*4840*/  IMAD.MOV.U32 R25, RZ, RZ, 0x1000 ;  /* 0x00001000ff197424 */ /* 0x000fe200078e00ff */
[----:B------:R-:W4:Y:S03]  /*4850*/  LDCU.64 UR4, c[0x0][0x890] ;  /* 0x00011200ff0477ac */ /* 0x000f260008000a00 */
[----:B------:R-:W3:Y:S01]  /*4860*/  LDC R24, c[0x0][0x370] ;  /* 0x0000dc00ff187b82 */ /* 0x000ee20000000800 */
[----:B------:R-:W-:Y:S01]  /*4870*/  UMOV UR7, 0x400 ;  /* 0x0000040000077882 */ /* 0x000fe20000000000 */
[----:B------:R-:W-:-:S02]  /*4880*/  UPLOP3.LUT UP1, UPT, UPT, UPT, UPT, 0x40, 0x4 ;  /* 0x000000000004789c */ /* 0x000fc40003f2e870 */
[----:B------:R-:W-:Y:S01]  /*4890*/  ULEA UR7, UR37, UR7, 0x18 ;  /* 0x0000000725077291 */ /* 0x000fe2000f8ec0ff */
[----:B------:R-:W-:-:S03]  /*48a0*/  UMOV UR13, URZ ;  /* 0x000000ff000d7c82 */ /* 0x000fc60008000000 */
[----:B------:R-:W3:Y:S01]  /*48b0*/  LDC R3, c[0x0][0xb0c] ;  /* 0x0002c300ff037b82 */ /* 0x000ee20000000800 */
[----:B--2---:R-:W-:Y:S02]  /*48c0*/  UISETP.NE.U32.AND UP3, UPT, UR8, URZ, UPT ;  /* 0x000000ff0800728c */ /* 0x004fe4000bf65070 */
[----:B----4-:R-:W-:-:S05]  /*48d0*/  UISETP.NE.U32.AND UP4, UPT, UR4, URZ, UPT ;  /* 0x000000ff0400728c */ /* 0x010fca000bf85070 */
[----:B------:R-:W2:Y:S01]  /*48e0*/  LDC R22, c[0x0][0xb20] ;  /* 0x0002c800ff167b82 */ /* 0x000ea20000000800 */
[----:B-1----:R-:W-:Y:S01]  /*48f0*/  ISETP.NE.AND P1, PT, R0, 0x1, PT ;  /* 0x000000010000780c */ /* 0x002fe20003f25270 */
[----:B------:R-:W-:Y:S02]  /*4900*/  UISETP.NE.AND.EX UP3, UPT, UR9, URZ, UPT, UP3 ;  /* 0x000000ff0900728c */ /* 0x000fe4000bf65330 */
[----:B------:R-:W-:-:S04]  /*4910*/  UISETP.NE.AND.EX UP4, UPT, UR5, URZ, UPT, UP4 ;  /* 0x000000ff0500728c */ /* 0x000fc8000bf85340 */
[----:B------:R-:W1:Y:S08]  /*4920*/  LDC.64 R30, c[0x0][0x348] ;  /* 0x0000d200ff1e7b82 */ /* 0x000e700000000a00 */
[----:B------:R-:W4:Y:S08]  /*4930*/  LDC.64 R14, c[0x0][0xb10] ;  /* 0x0002c400ff0e7b82 */ /* 0x000f300000000a00 */
[----:B------:R-:W1:Y:S08]  /*4940*/  LDC.64 R6, c[0x0][0xb18] ;  /* 0x0002c600ff067b82 */ /* 0x000e700000000a00 */
[----:B------:R-:W1:Y:S08]  /*4950*/  LDC.64 R4, c[0x0][0xb28] ;  /* 0x0002ca00ff047b82 */ /* 0x000e700000000a00 */
[----:B--23--:R-:W1:Y:S02]  /*4960*/  LDC R23, c[0x0][0x374] ;  /* 0x0000dd00ff177b82 */ /* 0x00ce640000000800 */
.L_x_99:
[C---:B------:R-:W-:Y:S02]  /*4970*/  LEA R0, R29.reuse, UR7, 0x3 ;  /* 0x000000071d007c11 */ /* 0x040fe4000f8e18ff */
[----:B------:R-:W-:Y:S02]  /*4980*/  SHF.L.U32 R2, R28, 0x1f, RZ ;  /* 0x0000001f1c027819 */ /* 0x000fe400000006ff */
[----:B------:R-:W-:Y:S02]  /*4990*/  LEA R16, R29, UR7, 0x4 ;  /* 0x000000071d107c11 */ /* 0x000fe4000f8e20ff */
[----:B--2---:R-:W2:Y:S02]  /*49a0*/  SYNCS.PHASECHK.TRANS64.TRYWAIT P0, [R0+URZ+0x1e0], R2 ;  /* 0x0001e002000075a7 */ /* 0x004ea400080011ff */
[----:B--2---:R-:W-:Y:S05]  /*49b0*/  @!P0 BRA `(.L_x_91) ;  /* 0x00000040002c8947 */ /* 0x004fea0003800000 */
.L_x_209:
[----:B------:R-:W-:Y:S01]  /*49c0*/  ISETP.GE.AND P0, PT, R26, 0x1, PT ;  /* 0x000000011a00780c */ /* 0x000fe20003f06270 */
[----:B------:R-:W3:Y:S01]  /*49d0*/  LDS.128 R16, [R16+0x270] ;  /* 0x0002700010107984 */ /* 0x000ee20000000c00 */
[----:B--2---:R-:W-:Y:S01]  /*49e0*/  VIADD R0, R0, 0x1f0 ;  /* 0x000001f000007836 */ /* 0x004fe20000000000 */
[----:B------:R-:W-:Y:S01]  /*49f0*/  @!PT LDS RZ, [RZ] ;  /* 0x00000000fffff984 */ /* 0x000fe20000000800 */
[----:B------:R-:W-:Y:S01]  /*4a00*/  @!PT LDS RZ, [RZ] ;  /* 0x00000000fffff984 */ /* 0x000fe20000000800 */
[----:B------:R-:W-:Y:S01]  /*4a10*/  @!PT LDS RZ, [RZ] ;  /* 0x00000000fffff984 */ /* 0x000fe20000000800 */
[----:B------:R-:W-:Y:S01]  /*4a20*/  @!PT LDS RZ, [RZ] ;  /* 0x00000000fffff984 */ /* 0x000fe20000000800 */
[----:B------:R2:W-:Y:S06]  /*4a30*/  MEMBAR.ALL.CTA ;  /* 0x0000000000007992 */ /* 0x0005ec0000008000 */
[----:B--2---:R-:W2:Y:S01]  /*4a40*/  FENCE.VIEW.ASYNC.S ;  /* 0x00000000000073c6 */ /* 0x004ea20000000000 */
[----:B------:R-:W-:Y:S04]  /*4a50*/  PRMT R0, RZ, 0x654, R0 ;  /* 0x00000654ff007816 */ /* 0x000fe80000000000 */
[----:B--2---:R2:W-:Y:S01]  /*4a60*/  SYNCS.ARRIVE.TRANS64.RED.A1T0 RZ, [R0+URZ], RZ ;  /* 0x000000ff00ff79a7 */ /* 0x0045e200081004ff */
[----:B---3--:R-:W-:Y:S11]  /*4a70*/  LOP3.LUT P3, RZ, R18, 0x1, RZ, 0xc0, !PT ;  /* 0x0000000112ff7812 */ /* 0x008ff6000786c0ff */
[----:B------:R-:W-:Y:S02]  /*4a80*/  @!UPT UIADD3 URZ, UPT, UPT, URZ, URZ, URZ ;  /* 0x000000fffffff290 */ /* 0x000fe4000fffe0ff */
[----:B------:R-:W-:Y:S02]  /*4a90*/  @P3 MOV R11, R16 ;  /* 0x00000010000b3202 */ /* 0x000fe40000000f00 */
[----:B------:R-:W-:Y:S01]  /*4aa0*/  @P3 LOP3.LUT R10, R17, 0xffff, RZ, 0xc0, !PT ;  /* 0x0000ffff110a3812 */ /* 0x000fe200078ec0ff */
[----:B--2---:R-:W-:Y:S06]  /*4ab0*/  @!P0 BRA `(.L_x_92) ;  /* 0x0000000000a48947 */ /* 0x004fec0003800000 */
[-C--:B-1----:R-:W-:Y:S01]  /*4ac0*/  IMAD.HI.U32 R0, R23, R7.reuse, RZ ;  /* 0x0000000717007227 */ /* 0x082fe200078e00ff */
[----:B------:R-:W-:Y:S02]  /*4ad0*/  ISETP.NE.AND P0, PT, R6, 0x1, PT ;  /* 0x000000010600780c */ /* 0x000fe40003f05270 */
[----:B------:R-:W-:Y:S01]  /*4ae0*/  ISETP.NE.AND P2, PT, R26, 0x1, PT ;  /* 0x000000011a00780c */ /* 0x000fe20003f45270 */
[----:B----4-:R-:W-:Y:S01]  /*4af0*/  IMAD.HI.U32 R9, R24, R14, RZ ;  /* 0x0000000e18097227 */ /* 0x010fe200078e00ff */
[----:B------:R-:W-:Y:S02]  /*4b00*/  SHF.R.U32.HI R0, RZ, R22, R0 ;  /* 0x00000016ff007219 */ /* 0x000fe40000011600 */
[----:B------:R-:W-:Y:S01]  /*4b10*/  ISETP.NE.AND P4, PT, R3, 0x1, PT ;  /* 0x000000010300780c */ /* 0x000fe20003f85270 */
[----:B------:R-:W-:Y:S01]  /*4b20*/  IMAD.HI.U32 R13, R10, R7, RZ ;  /* 0x000000070a0d7227 */ /* 0x000fe200078e00ff */
[----:B------:R-:W-:Y:S02]  /*4b30*/  SHF.R.U32.HI R9, RZ, R15, R9 ;  /* 0x0000000fff097219 */ /* 0x000fe40000011609 */
[----:B------:R-:W-:Y:S01]  /*4b40*/  SEL R0, R23, R0, !P0 ;  /* 0x0000000017007207 */ /* 0x000fe20004000000 */
[----:B------:R-:W-:Y:S01]  /*4b50*/  IMAD.HI.U32 R12, R11, R14, RZ ;  /* 0x0000000e0b0c7227 */ /* 0x000fe200078e00ff */
[----:B------:R-:W-:Y:S03]  /*4b60*/  SEL R9, R24, R9, !P4 ;  /* 0x0000000918097207 */ /* 0x000fe60006000000 */
[-C--:B------:R-:W-:Y:S01]  /*4b70*/  IMAD.HI.U32 R8, R0, R4.reuse, RZ ;  /* 0x0000000400087227 */ /* 0x080fe200078e00ff */
[----:B------:R-:W-:Y:S03]  /*4b80*/  SHF.R.U32.HI R12, RZ, R15, R12 ;  /* 0x0000000fff0c7219 */ /* 0x000fe6000001160c */
[----:B------:R-:W-:Y:S01]  /*4b90*/  IMAD.HI.U32 R2, R9, R4, RZ ;  /* 0x0000000409027227 */ /* 0x000fe200078e00ff */
[-C--:B------:R-:W-:Y:S02]  /*4ba0*/  @P2 SHF.R.U32.HI R0, RZ, R5.reuse, R8 ;  /* 0x00000005ff002219 */ /* 0x080fe40000011608 */
[----:B------:R-:W-:Y:S02]  /*4bb0*/  SHF.R.U32.HI R8, RZ, R22, R13 ;  /* 0x00000016ff087219 */ /* 0x000fe4000001160d */
[----:B------:R-:W-:Y:S01]  /*4bc0*/  @P2 SHF.R.U32.HI R9, RZ, R5, R2 ;  /* 0x00000005ff092219 */ /* 0x000fe20000011602 */
[----:B------:R-:W-:Y:S01]  /*4bd0*/  IMAD R0, R26, R0, RZ ;  /* 0x000000001a007224 */ /* 0x000fe200078e02ff */
[----:B------:R-:W-:Y:S02]  /*4be0*/  SEL R8, R10, R8, !P0 ;  /* 0x000000080a087207 */ /* 0x000fe40004000000 */
[----:B------:R-:W-:Y:S01]  /*4bf0*/  SEL R2, R11, R12, !P4 ;  /* 0x0000000c0b027207 */ /* 0x000fe20006000000 */
[----:B------:R-:W-:Y:S01]  /*4c00*/  IMAD R12, R26, R9, RZ ;  /* 0x000000091a0c7224 */ /* 0x000fe200078e02ff */
[C---:B------:R-:W-:Y:S01]  /*4c10*/  ISETP.GE.AND P0, PT, R8.reuse, R0, PT ;  /* 0x000000000800720c */ /* 0x040fe20003f06270 */
[----:B------:R-:W-:Y:S03]  /*4c20*/  IMAD.HI.U32 R0, R8, R4, RZ ;  /* 0x0000000408007227 */ /* 0x000fe600078e00ff */
[----:B------:R-:W-:Y:S02]  /*4c30*/  ISETP.GE.OR P0, PT, R2, R12, P0 ;  /* 0x0000000c0200720c */ /* 0x000fe40000706670 */
[-C--:B------:R-:W-:Y:S04]  /*4c40*/  SHF.R.U32.HI R0, RZ, R5.reuse, R0 ;  /* 0x00000005ff007219 */ /* 0x080fe80000011600 */
[----:B------:R-:W-:Y:S05]  /*4c50*/  SEL R13, R8, R0, !P2 ;  /* 0x00000000080d7207 */ /* 0x000fea0005000000 */
[----:B------:R-:W-:Y:S02]  /*4c60*/  IMAD.MOV R12, RZ, RZ, -R13 ;  /* 0x000000ffff0c7224 */ /* 0x000fe400078e0a0d */
[----:B------:R-:W-:Y:S04]  /*4c70*/  @!P0 IMAD.HI.U32 R0, R2, R4, RZ ;  /* 0x0000000402008227 */ /* 0x000fe800078e00ff */
[----:B------:R-:W-:Y:S01]  /*4c80*/  IMAD R12, R26, R12, R8 ;  /* 0x0000000c1a0c7224 */ /* 0x000fe200078e0208 */
[----:B------:R-:W-:Y:S04]  /*4c90*/  @!P0 SHF.R.U32.HI R0, RZ, R5, R0 ;  /* 0x00000005ff008219 */ /* 0x000fe80000011600 */
[----:B------:R-:W-:Y:S04]  /*4ca0*/  @!P0 SEL R0, R2, R0, !P2 ;  /* 0x0000000002008207 */ /* 0x000fe80005000000 */
[----:B------:R-:W-:Y:S01]  /*4cb0*/  @!P0 IADD3 R13, PT, PT, R13, -R0, RZ ;  /* 0x800000000d0d8210 */ /* 0x000fe20007ffe0ff */
[----:B------:R-:W-:Y:S01]  /*4cc0*/  @!P0 IMAD R0, R9, R12, R0 ;  /* 0x0000000c09008224 */ /* 0x000fe200078e0200 */
[----:B------:R-:W-:Y:S01]  /*4cd0*/  IADD3 R9, PT, PT, -R8, RZ, RZ ;  /* 0x000000ff08097210 */ /* 0x000fe20007ffe1ff */
[--C-:B------:R-:W-:Y:S02]  /*4ce0*/  IMAD.MOV R12, RZ, RZ, -R2.reuse ;  /* 0x000000ffff0c7224 */ /* 0x100fe400078e0a02 */
[----:B------:R-:W-:Y:S02]  /*4cf0*/  @!P0 IMAD R8, R13, R26, R2 ;  /* 0x0000001a0d088224 */ /* 0x000fe400078e0202 */
[----:B------:R-:W-:Y:S02]  /*4d00*/  @!P0 IMAD.MOV.U32 R2, RZ, RZ, R0 ;  /* 0x000000ffff028224 */ /* 0x000fe400078e0000 */
[----:B------:R-:W-:Y:S02]  /*4d10*/  IMAD R11, R3, R12, R11 ;  /* 0x0000000c030b7224 */ /* 0x000fe400078e020b */
[----:B------:R-:W-:Y:S02]  /*4d20*/  IMAD R10, R6, R9, R10 ;  /* 0x00000009060a7224 */ /* 0x000fe400078e020a */
[----:B------:R-:W-:Y:S02]  /*4d30*/  IMAD R11, R2, R3, R11 ;  /* 0x00000003020b7224 */ /* 0x000fe400078e020b */
[----:B------:R-:W-:Y:S02]  /*4d40*/  IMAD R10, R8, R6, R10 ;  /* 0x00000006080a7224 */ /* 0x000fe400078e020a */
.L_x_92:
[----:B------:R-:W-:Y:S05]  /*4d50*/  BRA.U UP1, `(.L_x_93) ;  /* 0x0000000101107547 */ /* 0x000fea000b800000 */
[----:B------:R-:W-:Y:S04]  /*4d60*/  MOV R2, UR6 ;  /* 0x0000000600027c02 */ /* 0x000fe80008000f00 */
[----:B------:R-:W-:Y:S04]  /*4d70*/  SHF.L.U32 R2, R2, 0x1f, RZ ;  /* 0x0000001f02027819 */ /* 0x000fe800000006ff */
[----:B------:R-:W2:Y:S02]  /*4d80*/  SYNCS.PHASECHK.TRANS64.TRYWAIT P0, [UR7+0x1d8], R2 ;  /* 0x0001d802ff0075a7 */ /* 0x000ea40008001107 */
[----:B--2---:R-:W-:Y:S05]  /*4d90*/  @!P0 BRA `(.L_x_94) ;  /* 0x0000003c00488947 */ /* 0x004fea0003800000 */
.L_x_93:
[----:B------:R-:W-:Y:S02]  /*4da0*/  R2UR UR11, R21 ;  /* 0x00000000150b72ca */ /* 0x000fe400000e0000 */
[----:B------:R-:W-:Y:S02]  /*4db0*/  R2UR UR10, R20 ;  /* 0x00000000140a72ca */ /* 0x000fe400000e0000 */
[----:B------:R-:W-:Y:S04]  /*4dc0*/  ISETP.NE.U32.AND P2, PT, RZ, UR4, PT ;  /* 0x00000004ff007c0c */ /* 0x000fe8000bf45070 */
[----:B------:R-:W-:Y:S05]  /*4dd0*/  ISETP.NE.AND.EX P2, PT, RZ, UR5, PT, P2 ;  /* 0x00000005ff007c0c */ /* 0x000fea000bf45320 */
[----:B------:R-:W-:Y:S02]  /*4de0*/  USHF.L.U32 UR11, UR11, 0x6, URZ ;  /* 0x000000060b0b7899 */ /* 0x000fe400080006ff */
[----:B------:R-:W-:Y:S01]  /*4df0*/  USHF.L.U32 UR10, UR10, 0x6, URZ ;  /* 0x000000060a0a7899 */ /* 0x000fe200080006ff */
[----:B------:R-:W-:Y:S11]  /*4e00*/  BRA.U !UP4, `(.L_x_95) ;  /* 0x000000010c347547 */ /* 0x000ff6000b800000 */
[----:B------:R-:W-:Y:S01]  /*4e10*/  UPLOP3.LUT UP0, UPT, UPT, UPT, UP3, 0x80, 0x8 ;  /* 0x000000000008789c */ /* 0x000fe20003f0f030 */
[----:B--2---:R-:W-:Y:S02]  /*4e20*/  HFMA2 R0, -RZ, RZ, 0, 5.9604644775390625e-08 ;  /* 0x00000001ff007431 */ /* 0x004fe400000001ff */
[----:B------:R-:W-:Y:S03]  /*4e30*/  IMAD.MOV.U32 R60, RZ, RZ, 0x1 ;  /* 0x00000001ff3c7424 */ /* 0x000fe600078e00ff */
[----:B------:R-:W-:Y:S05]  /*4e40*/  PLOP3.LUT P0, PT, PT, PT, UP0, 0x80, 0x8 ;  /* 0x000000000008781c */ /* 0x000fea0003f0f008 */
[----:B------:R-:W2:Y:S01]  /*4e50*/  @UP0 LDCU.64 UR14, c[0x0][0x888] ;  /* 0x00011100ff0e07ac */ /* 0x000ea20008000a00 */
[----:B------:R-:W-:Y:S07]  /*4e60*/  @UP0 UIMAD UR8, UR36, UR4, URZ ;  /* 0x00000004240802a4 */ /* 0x000fee000f8e02ff */
[----:B------:R-:W-:Y:S01]  /*4e70*/  @!P0 PRMT R60, R0, 0x7610, R60 ;  /* 0x00007610003c8816 */ /* 0x000fe2000000003c */
[----:B--2---:R-:W-:Y:S03]  /*4e80*/  @UP0 UIMAD.WIDE UR14, UR8, 0x4, UR14 ;  /* 0x00000004080e08a5 */ /* 0x004fe6000f8e020e */
[----:B------:R-:W2:Y:S03]  /*4e90*/  @!UP0 LDCU UR8, c[0x0][0x880] ;  /* 0x00011000ff0887ac */ /* 0x000ea60008000800 */
[----:B------:R-:W-:Y:S01]  /*4ea0*/  IMAD.U32 R8, RZ, RZ, UR14 ;  /* 0x0000000eff087e24 */ /* 0x000fe2000f8e00ff */
[----:B------:R-:W-:Y:S05]  /*4eb0*/  MOV R9, UR15 ;  /* 0x0000000f00097c02 */ /* 0x000fea0008000f00 */
[----:B-----5:R3:W5:Y:S02]  /*4ec0*/  @P0 LDG.E R35, desc[UR46][R8.64] ;  /* 0x0000002e08230981 */ /* 0x020764000c1e1900 */
[----:B--23--:R-:W-:Y:S07]  /*4ed0*/  @!P0 IMAD.U32 R35, RZ, RZ, UR8 ;  /* 0x00000008ff238e24 */ /* 0x00cfee000f8e00ff */
.L_x_95:
[----:B-----5:R-:W-:Y:S01]  /*4ee0*/  @!P2 FSETP.EQ.AND P0, PT, R35, RZ, PT ;  /* 0x000000ff2300a20b */ /* 0x020fe20003f02000 */
[----:B------:R-:W-:Y:S01]  /*4ef0*/  @!UPT UIADD3 URZ, UPT, UPT, URZ, URZ, URZ ;  /* 0x000000fffffff290 */ /* 0x000fe2000fffe0ff */
[----:B------:R-:W-:Y:S11]  /*4f00*/  @!P2 BRA `(.L_x_96) ;  /* 0x000000000014a947 */ /* 0x000ff60003800000 */
[----:B------:R-:W-:Y:S02]  /*4f10*/  LOP3.LUT P2, RZ, R60, 0xff, RZ, 0xc0, !PT ;  /* 0x000000ff3cff7812 */ /* 0x000fe4000784c0ff */
[----:B------:R-:W-:Y:S04]  /*4f20*/  PLOP3.LUT P0, PT, PT, PT, UP0, 0x80, 0x8 ;  /* 0x000000000008781c */ /* 0x000fe80003f0f008 */
[----:B------:R-:W-:Y:S07]  /*4f30*/  PLOP3.LUT P0, PT, P0, PT, PT, 0x8, 0x80 ;  /* 0x000000000080781c */ /* 0x000fee000070e170 */
[----:B------:R-:W-:Y:S11]  /*4f40*/  @P2 FSETP.EQ.AND P0, PT, R35, RZ, PT ;  /* 0x000000ff2300220b */ /* 0x000ff60003f02000 */
[----:B------:R-:W-:Y:S02]  /*4f50*/  @!UPT UIADD3 URZ, UPT, UPT, URZ, URZ, URZ ;  /* 0x000000fffffff290 */ /* 0x000fe4000fffe0ff */
.L_x_96:
[----:B------:R-:W-:Y:S01]  /*4f60*/  ULEA UR15, UR13, UR7, 0x3 ;  /* 0x000000070d0f7291 */ /* 0x000fe2000f8e18ff */
[----:B------:R-:W-:Y:S02]  /*4f70*/  SHF.L.U32 R9, R32, 0x1f, RZ ;  /* 0x0000001f20097819 */ /* 0x000fe400000006ff */
[----:B------:R-:W-:Y:S04]  /*4f80*/  ELECT P4, URZ, PT ;  /* 0x0000000000ff782f */ /* 0x000fe80003880000 */
[----:B------:R-:W-:Y:S02]  /*4f90*/  PLOP3.LUT P4, PT, P0, P4, PT, 0xf2, 0x2f ;  /* 0x00000000002f781c */ /* 0x000fe40000789e72 */
[----:B------:R-:W3:Y:S11]  /*4fa0*/  SYNCS.PHASECHK.TRANS64.TRYWAIT P2, [UR15+0x1b8], R9 ;  /* 0x0001b809ff0075a7 */ /* 0x000ef6000804110f */
[----:B-1----:R-:W-:Y:S05]  /*4fb0*/  @!P4 IADD3 R8, P0, PT, R30, 0x580, RZ ;  /* 0x000005801e08c810 */ /* 0x002fea0007f1e0ff */
[----:B--2---:R-:W-:Y:S01]  /*4fc0*/  @!P4 IMAD.X R2, RZ, RZ, R31, P0 ;  /* 0x000000ffff02c224 */ /* 0x004fe200000e061f */
[----:B---3--:R-:W-:Y:S07]  /*4fd0*/  @!P2 BRA `(.L_x_97) ;  /* 0x0000003800d0a947 */ /* 0x008fee0003800000 */
.L_x_212:
[----:B------:R-:W2:Y:S01]  /*4fe0*/  LDC.64 R12, c[0x0][0xb18] ;  /* 0x0002c600ff0c7b82 */ /* 0x000ea20000000a00 */
[----:B------:R-:W-:Y:S01]  /*4ff0*/  @!P4 R2UR UR8, R2 ;  /* 0x000000000208c2ca */ /* 0x000fe200000e0000 */
[----:B------:R-:W-:Y:S01]  /*5000*/  VOTEU.ALL UP2, P4 ;  /* 0x0000000000ff7886 */ /* 0x000fe20002040000 */
[----:B------:R-:W-:Y:S01]  /*5010*/  @!P4 R2UR UR9, R8 ;  /* 0x000000000809c2ca */ /* 0x000fe200000e0000 */
[----:B------:R-:W-:Y:S01]  /*5020*/  VOTEU.ALL UP1, P4 ;  /* 0x0000000000ff7886 */ /* 0x000fe20002020000 */
[----:B-1----:R-:W-:Y:S03]  /*5030*/  @!P4 IMAD.MOV.U32 R0, RZ, RZ, 0x1000 ;  /* 0x00001000ff00c424 */ /* 0x002fe600078e00ff */
[----:B------:R-:W1:Y:S01]  /*5040*/  @!P1 LDC R2, c[0x0][0xb0c] ;  /* 0x0002c300ff029b82 */ /* 0x000e620000000800 */
[----:B------:R-:W-:Y:S01]  /*5050*/  UMOV UR20, 0x0 ;  /* 0x0000000000147882 */ /* 0x000fe20000000000 */
[----:B------:R-:W-:Y:S01]  /*5060*/  UMOV UR21, 0x10000000 ;  /* 0x1000000000157882 */ /* 0x000fe20000000000 */
[----:B------:R-:W-:Y:S01]  /*5070*/  UMOV UR12, UR36 ;  /* 0x00000024000c7c82 */ /* 0x000fe20008000000 */
[----:B------:R-:W-:Y:S01]  /*5080*/  UIADD3 UR14, UPT, UPT, UR13, 0x1, URZ ;  /* 0x000000010d0e7890 */ /* 0x000fe2000fffe0ff */
[----:B------:R-:W-:Y:S01]  /*5090*/  @P3 SHF.R.U32.HI R27, RZ, 0x10, R17 ;  /* 0x00000010ff1b3819 */ /* 0x000fe20000011611 */
[----:B------:R-:W-:Y:S02]  /*50a0*/  VIADD R29, R29, 0x1 ;  /* 0x000000011d1d7836 */ /* 0x000fe40000000000 */
[----:B------:R-:W-:Y:S01]  /*50b0*/  IMAD.U32 R9, RZ, RZ, UR8 ;  /* 0x00000008ff097e24 */ /* 0x000fe2000f8e00ff */
[----:B------:R-:W-:Y:S01]  /*50c0*/  @!UP2 ULEA UR8, UR13, UR7, 0xc ;  /* 0x000000070d08a291 */ /* 0x000fe2000f8e60ff */
[----:B------:R-:W-:Y:S01]  /*50d0*/  IMAD.U32 R8, RZ, RZ, UR9 ;  /* 0x00000009ff087e24 */ /* 0x000fe2000f8e00ff */
[----:B------:R-:W-:Y:S02]  /*50e0*/  UIADD3 UR9, UPT, UPT, UR15, 0x1a0, URZ ;  /* 0x000001a00f097890 */ /* 0x000fe4000fffe0ff */
[----:B------:R-:W-:Y:S01]  /*50f0*/  @!P4 R2UR UR19, R9 ;  /* 0x000000000913c2ca */ /* 0x000fe200000e0000 */
[----:B------:R-:W-:Y:S01]  /*5100*/  @!UP2 UIADD3 UR8, UPT, UPT, UR8, 0x400, URZ ;  /* 0x000004000808a890 */ /* 0x000fe2000fffe0ff */
[----:B------:R-:W-:Y:S01]  /*5110*/  @!P4 R2UR UR18, R8 ;  /* 0x000000000812c2ca */ /* 0x000fe200000e0000 */
[----:B------:R-:W-:Y:S01]  /*5120*/  UISETP.NE.AND UP5, UPT, UR14, 0x3, UPT ;  /* 0x000000030e00788c */ /* 0x000fe2000bfa5270 */
[----:B------:R-:W3:Y:S01]  /*5130*/  LDC.64 R8, c[0x0][0xb10] ;  /* 0x0002c400ff087b82 */ /* 0x000ee20000000a00 */
[----:B------:R-:W-:Y:S02]  /*5140*/  UPRMT UR16, UR37, 0x654, UR9 ;  /* 0x0000065425107896 */ /* 0x000fe40008000009 */
[----:B------:R-:W-:Y:S02]  /*5150*/  USEL UR17, URZ, 0x1, UP5 ;  /* 0x00000001ff117887 */ /* 0x000fe4000a800000 */
[----:B------:R-:W-:Y:S04]  /*5160*/  USEL UR14, UR14, URZ, UP5 ;  /* 0x000000ff0e0e7287 */ /* 0x000fe8000a800000 */
[----:B------:R-:W-:Y:S01]  /*5170*/  ULEA UR13, UR14, UR7, 0x3 ;  /* 0x000000070e0d7291 */ /* 0x000fe2000f8e18ff */
[----:B------:R-:W-:Y:S01]  /*5180*/  LOP3.LUT R32, R32, UR17, RZ, 0x3c, !PT ;  /* 0x0000001120207c12 */ /* 0x000fe2000f8e3cff */
[----:B------:R1:W-:Y:S01]  /*5190*/  @!UP1 UTMALDG.3D [UR8], [UR18], desc[UR20] ;  /* 0x00001408120095b4 */ /* 0x0003e20008011000 */
[----:B------:R5:W-:Y:S02]  /*51a0*/  @!P4 SYNCS.ARRIVE.TRANS64.RED.A0TR RZ, [UR15+0x1a0], R0 ;  /* 0x0001a000ffffc9a7 */ /* 0x000be4000830040f */
[----:B------:R-:W-:Y:S01]  /*51b0*/  SHF.L.U32 R20, R32, 0x1f, RZ ;  /* 0x0000001f20147819 */ /* 0x000fe200000006ff */
[C---:B---3--:R-:W-:Y:S01]  /*51c0*/  @!P1 IMAD.HI.U32 R8, R11.reuse, R8, RZ ;  /* 0x000000080b089227 */ /* 0x048fe200078e00ff */
[----:B--2---:R-:W-:Y:S02]  /*51d0*/  @!P1 ISETP.NE.AND P0, PT, R12, 0x1, PT ;  /* 0x000000010c00980c */ /* 0x004fe40003f05270 */
[----:B-1----:R-:W-:Y:S01]  /*51e0*/  @!P1 ISETP.NE.AND P2, PT, R2, 0x1, PT ;  /* 0x000000010200980c */ /* 0x002fe20003f45270 */
[----:B------:R-:W-:Y:S01]  /*51f0*/  SYNCS.ARRIVE.TRANS64.RED.A1T0 RZ, [UR16], RZ ;  /* 0x000000ffffff79a7 */ /* 0x000fe20008100410 */
[C---:B------:R-:W-:Y:S01]  /*5200*/  @!P1 IMAD.HI.U32 R13, R10.reuse, R13, RZ ;  /* 0x0000000d0a0d9227 */ /* 0x040fe200078e00ff */
[----:B------:R-:W-:Y:S04]  /*5210*/  @!P1 SHF.R.U32.HI R8, RZ, R9, R8 ;  /* 0x00000009ff089219 */ /* 0x000fe80000011608 */
[----:B------:R-:W-:Y:S01]  /*5220*/  @!P1 SEL R8, R11, R8, !P2 ;  /* 0x000000080b089207 */ /* 0x000fe20005000000 */
[----:B------:R-:W1:Y:S01]  /*5230*/  SYNCS.PHASECHK.TRANS64.TRYWAIT P5, [UR13+0x1b8], R20 ;  /* 0x0001b814ff0075a7 */ /* 0x000e6200080a110d */
[----:B-----5:R-:W2:Y:S02]  /*5240*/  @!P1 LDC R0, c[0x0][0xb20] ;  /* 0x0002c800ff009b82 */ /* 0x020ea40000000800 */
[----:B--2---:R-:W-:Y:S04]  /*5250*/  @!P1 SHF.R.U32.HI R0, RZ, R0, R13 ;  /* 0x00000000ff009219 */ /* 0x004fe8000001160d */
[----:B------:R-:W-:Y:S05]  /*5260*/  @!P1 SEL R9, R10, R0, !P0 ;  /* 0x000000000a099207 */ /* 0x000fea0004000000 */
[----:B------:R-:W-:Y:S02]  /*5270*/  @!P1 IMAD.IADD R0, R9, 0x1, -R8 ;  /* 0x0000000109009824 */ /* 0x000fe400078e0a08 */
[----:B------:R-:W-:Y:S02]  /*5280*/  @!P1 IMAD.IADD R8, R8, 0x1, -R9 ;  /* 0x0000000108089824 */ /* 0x000fe400078e0a09 */
[----:B------:R-:W-:Y:S02]  /*5290*/  @!P1 IMAD R11, R0, R2, R11 ;  /* 0x00000002000b9224 */ /* 0x000fe400078e020b */
[----:B------:R-:W-:Y:S01]  /*52a0*/  @!P1 IMAD R10, R8, R12, R10 ;  /* 0x0000000c080a9224 */ /* 0x000fe200078e020a */
[----:B-1----:R-:W-:Y:S06]  /*52b0*/  @!P5 BRA `(.L_x_98) ;  /* 0x000000380030d947 */ /* 0x002fec0003800000 */
.L_x_214:
[----:B------:R-:W-:Y:S01]  /*52c0*/  @!P4 IADD3 R2, P0, PT, R30, 0x580, RZ ;  /* 0x000005801e02c810 */ /* 0x000fe20007f1e0ff */
[----:B------:R-:W-:Y:S01]  /*52d0*/  UMOV UR18, 0x0 ;  /* 0x0000000000127882 */ /* 0x000fe20000000000 */
[----:B------:R-:W-:Y:S01]  /*52e0*/  UMOV UR19, 0x10000000 ;  /* 0x1000000000137882 */ /* 0x000fe20000000000 */
[----:B------:R-:W-:Y:S01]  /*52f0*/  VOTEU.ALL UP1, P4 ;  /* 0x0000000000ff7886 */ /* 0x000fe20002020000 */
[----:B------:R-:W-:Y:S01]  /*5300*/  @!P4 R2UR UR9, R2 ;  /* 0x000000000209c2ca */ /* 0x000fe200000e0000 */
[----:B-1----:R-:W-:Y:S01]  /*5310*/  @!P4 IMAD.X R0, RZ, RZ, R31, P0 ;  /* 0x000000ffff00c224 */ /* 0x002fe200000e061f */
[----:B------:R-:W-:Y:S01]  /*5320*/  UMOV UR12, UR36 ;  /* 0x00000024000c7c82 */ /* 0x000fe20008000000 */
[----:B------:R-:W-:Y:S01]  /*5330*/  @P3 R2UR UR36, R27 ;  /* 0x000000001b2432ca */ /* 0x000fe200000e0000 */
[----:B------:R-:W-:Y:S01]  /*5340*/  @!UP1 ULEA UR15, UR14, UR7, 0xc ;  /* 0x000000070e0f9291 */ /* 0x000fe2000f8e60ff */
[----:B------:R-:W-:Y:S01]  /*5350*/  ISETP.NE.AND P0, PT, R29, 0x2, PT ;  /* 0x000000021d00780c */ /* 0x000fe20003f05270 */
[----:B------:R-:W-:Y:S01]  /*5360*/  @!UP1 UIADD3 UR10, UPT, UPT, UR10, 0x20, URZ ;  /* 0x000000200a0a9890 */ /* 0x000fe2000fffe0ff */
[----:B------:R-:W-:Y:S01]  /*5370*/  @!P4 R2UR UR8, R0 ;  /* 0x000000000008c2ca */ /* 0x000fe200000e0000 */
[----:B------:R-:W-:Y:S01]  /*5380*/  IMAD.IADD R20, R10, 0x1, R58 ;  /* 0x000000010a147824 */ /* 0x000fe200078e023a */
[----:B------:R-:W-:Y:S01]  /*5390*/  SEL R0, RZ, 0x1, P0 ;  /* 0x00000001ff007807 */ /* 0x000fe20000000000 */
[----:B------:R-:W-:Y:S01]  /*53a0*/  IMAD.IADD R21, R11, 0x1, R59 ;  /* 0x000000010b157824 */ /* 0x000fe200078e023b */
[----:B------:R-:W-:Y:S02]  /*53b0*/  SEL R29, R29, RZ, P0 ;  /* 0x000000ff1d1d7207 */ /* 0x000fe40000000000 */
[----:B------:R-:W-:Y:S01]  /*53c0*/  IMAD.U32 R8, RZ, RZ, UR9 ;  /* 0x00000009ff087e24 */ /* 0x000fe2000f8e00ff */
[----:B------:R-:W-:Y:S01]  /*53d0*/  UIADD3 UR9, UPT, UPT, UR13, 0x1a0, URZ ;  /* 0x000001a00d097890 */ /* 0x000fe2000fffe0ff */
[----:B------:R-:W-:Y:S03]  /*53e0*/  LOP3.LUT R28, R28, R0, RZ, 0x3c, !PT ;  /* 0x000000001c1c7212 */ /* 0x000fe600078e3cff */
[----:B------:R-:W-:Y:S02]  /*53f0*/  @!P4 R2UR UR16, R8 ;  /* 0x000000000810c2ca */ /* 0x000fe400000e0000 */
[----:B------:R-:W-:Y:S01]  /*5400*/  IMAD.U32 R9, RZ, RZ, UR8 ;  /* 0x00000008ff097e24 */ /* 0x000fe2000f8e00ff */
[----:B------:R-:W-:Y:S01]  /*5410*/  @!UP1 UIADD3 UR8, UPT, UPT, UR15, 0x400, URZ ;  /* 0x000004000f089890 */ /* 0x000fe2000fffe0ff */
[----:B------:R-:W-:Y:S01]  /*5420*/  VOTEU.ALL UP1, P4 ;  /* 0x0000000000ff7886 */ /* 0x000fe20002020000 */
[----:B------:R-:W-:Y:S02]  /*5430*/  UPRMT UR15, UR37, 0x654, UR9 ;  /* 0x00000654250f7896 */ /* 0x000fe40008000009 */
[----:B------:R-:W-:Y:S11]  /*5440*/  @!P4 R2UR UR17, R9 ;  /* 0x000000000911c2ca */ /* 0x000ff600000e0000 */
[----:B------:R-:W-:Y:S02]  /*5450*/  @!UPT UIADD3 URZ, UPT, UPT, URZ, URZ, URZ ;  /* 0x000000fffffff290 */ /* 0x000fe4000fffe0ff */
[----:B------:R2:W-:Y:S01]  /*5460*/  @!UP1 UTMALDG.3D [UR8], [UR16], desc[UR18] ;  /* 0x00001208100095b4 */ /* 0x0005e20008011000 */
[----:B------:R2:W-:Y:S01]  /*5470*/  @!P4 SYNCS.ARRIVE.TRANS64.RED.A0TR RZ, [UR13+0x1a0], R25 ;  /* 0x0001a019ffffc9a7 */ /* 0x0005e2000830040d */
[----:B------:R-:W-:Y:S04]  /*5480*/  UIADD3 UR13, UPT, UPT, UR14, 0x1, URZ ;  /* 0x000000010e0d7890 */ /* 0x000fe8000fffe0ff */
[----:B------:R-:W-:Y:S04]  /*5490*/  UISETP.NE.AND UP1, UPT, UR13, 0x3, UPT ;  /* 0x000000030d00788c */ /* 0x000fe8000bf25270 */
[----:B------:R-:W-:Y:S02]  /*54a0*/  USEL UR14, URZ, 0x1, UP1 ;  /* 0x00000001ff0e7887 */ /* 0x000fe40008800000 */
[----:B------:R-:W-:Y:S02]  /*54b0*/  USEL UR13, UR13, URZ, UP1 ;  /* 0x000000ff0d0d7287 */ /* 0x000fe40008800000 */
[----:B------:R-:W-:Y:S02]  /*54c0*/  UPLOP3.LUT UP1, UPT, UPT, UPT, UPT, 0x80, 0x8 ;  /* 0x000000000008789c */ /* 0x000fe40003f2f070 */
[----:B------:R-:W-:Y:S01]  /*54d0*/  LOP3.LUT R32, R32, UR14, RZ, 0x3c, !PT ;  /* 0x0000000e20207c12 */ /* 0x000fe2000f8e3cff */
[----:B------:R-:W-:Y:S01]  /*54e0*/  SYNCS.ARRIVE.TRANS64.RED.A1T0 RZ, [UR15], RZ ;  /* 0x000000ffffff79a7 */ /* 0x000fe2000810040f */
[----:B------:R-:W-:Y:S07]  /*54f0*/  @P3 BRA `(.L_x_99) ;  /* 0xfffffff4001c3947 */ /* 0x000fee000383ffff */
[----:B------:R-:W-:Y:S01]  /*5500*/  UIADD3 UR7, UPT, UPT, UR7, 0x1b8, URZ ;  /* 0x000001b807077890 */ /* 0x000fe2000fffe0ff */
[----:B------:R-:W-:-:S03]  /*5510*/  SHF.L.U32 R2, R32, 0x1f, RZ ;  /* 0x0000001f20027819 */ /* 0x000fc600000006ff */
[----:B------:R-:W-:-:S09]  /*5520*/  ULEA UR4, UR13, UR7, 0x3 ;  /* 0x000000070d047291 */ /* 0x000fd2000f8e18ff */
[----:B------:R-:W1:Y:S02]  /*5530*/  SYNCS.PHASECHK.TRANS64.TRYWAIT P0, [UR4], R2 ;  /* 0x00000002ff0075a7 */ /* 0x000e640008001104 */
[----:B-1----:R-:W-:Y:S05]  /*5540*/  @!P0 BRA `(.L_x_100) ;  /* 0x0000003400a48947 */ /* 0x002fea0003800000 */
.L_x_216:
        /* <DEDUP_REMOVED lines=9> */
.L_x_218:
[----:B------:R-:W-:-:S04]  /*55e0*/  UIADD3 UR5, UPT, UPT, UR5, 0x1, URZ ;  /* 0x0000000105057890 */ /* 0x000fc8000fffe0ff */
[----:B------:R-:W-:-:S04]  /*55f0*/  UISETP.NE.AND UP0, UPT, UR5, 0x3, UPT ;  /* 0x000000030500788c */ /* 0x000fc8000bf05270 */
[----:B------:R-:W-:Y:S02]  /*5600*/  USEL UR4, URZ, 0x1, UP0 ;  /* 0x00000001ff047887 */ /* 0x000fe40008000000 */
[----:B------:R-:W-:-:S04]  /*5610*/  USEL UR5, UR5, URZ, UP0 ;  /* 0x000000ff05057287 */ /* 0x000fc80008000000 */
[----:B------:R-:W-:Y:S01]  /*5620*/  ULEA UR5, UR5, UR7, 0x3 ;  /* 0x0000000705057291 */ /* 0x000fe2000f8e18ff */
[----:B-1----:R-:W-:-:S04]  /*5630*/  LOP3.LUT R2, R32, UR4, RZ, 0x3c, !PT ;  /* 0x0000000420027c12 */ /* 0x002fc8000f8e3cff */
[----:B------:R-:W-:Y:S01]  /*5640*/  SHF.L.U32 R2, R2, 0x1f, RZ ;  /* 0x0000001f02027819 */ /* 0x000fe200000006ff */
[----:B------:R-:W-:-:S07]  /*5650*/  IMAD.U32 R0, RZ, RZ, UR5 ;  /* 0x00000005ff007e24 */ /* 0x000fce000f8e00ff */
.L_x_102:
[----:B-1----:R1:W3:Y:S02]  /*5660*/  SYNCS.PHASECHK.TRANS64.TRYWAIT P0, [R0+URZ], R2 ;  /* 0x00000002000075a7 */ /* 0x0022e400080011ff */
[----:B---3--:R-:W-:Y:S05]  /*5670*/  @!P0 NANOSLEEP.SYNCS 0x989680 ;  /* 0x009896800000895d */ /* 0x008fea0003900000 */
[----:B------:R-:W3:Y:S02]  /*5680*/  @!P0 SYNCS.PHASECHK.TRANS64 P0, [R0+URZ], R2 ;  /* 0x00000002000085a7 */ /* 0x000ee400080010ff */
[----:B--23--:R-:W-:Y:S05]  /*5690*/  @P0 EXIT ;  /* 0x000000000000094d */ /* 0x00cfea0003800000 */
[----:B------:R-:W-:Y:S05]  /*56a0*/  BRA `(.L_x_102) ;  /* 0xfffffffc00ec7947 */ /* 0x000fea000383ffff */
.L_x_90:
[----:B------:R-:W-:-:S06]  /*56b0*/  UISETP.GE.AND UP1, UPT, UR8, 0x4, UPT ;  /* 0x000000040800788c */ /* 0x000fcc000bf26270 */
[----:B------:R-:W-:-:S13]  /*56c0*/  PLOP3.LUT P0, PT, PT, PT, UP1, 0x80, 0x8 ;  /* 0x000000000008781c */ /* 0x000fda0003f0f018 */
[----:B------:R-:W-:Y:S05]  /*56d0*/  @!P0 EXIT ;  /* 0x000000000000894d */ /* 0x000fea0003800000 */
[----:B------:R-:W-:Y:S01]  /*56e0*/  BAR.SYNC.DEFER_BLOCKING 0x6, 0xa0 ;  /* 0x0182800000007b1d */ /* 0x000fe20000010000 */
[C---:B------:R-:W-:Y:S01]  /*56f0*/  IMAD.SHL.U32 R3, R70.reuse, 0x20, RZ ;  /* 0x0000002046037824 */ /* 0x040fe200078e00ff */
[C---:B------:R-:W-:Y:S01]  /*5700*/  LOP3.LUT P0, RZ, R70.reuse, 0x4, RZ, 0xc0, !PT ;  /* 0x0000000446ff7812 */ /* 0x040fe2000780c0ff */
[C---:B------:R-:W-:Y:S02]  /*5710*/  IMAD.SHL.U32 R64, R70.reuse, 0x10, RZ ;  /* 0x0000001046407824 */ /* 0x040fe400078e00ff */
[C---:B------:R-:W-:Y:S01]  /*5720*/  IMAD.SHL.U32 R2, R70.reuse, 0x4, RZ ;  /* 0x0000000446027824 */ /* 0x040fe200078e00ff */
[----:B------:R-:W-:Y:S02]  /*5730*/  UMOV UR48, 0x400 ;  /* 0x0000040000307882 */ /* 0x000fe40000000000 */
[----:B------:R-:W1:Y:S01]  /*5740*/  LDC R63, c[0x0][0x370] ;  /* 0x0000dc00ff3f7b82 */ /* 0x000e620000000800 */
[----:B------:R-:W-:Y:S01]  /*5750*/  ULEA UR48, UR37, UR48, 0x18 ;  /* 0x0000003025307291 */ /* 0x000fe2000f8ec0ff */
[----:B------:R-:W-:Y:S01]  /*5760*/  LOP3.LUT R4, R3, 0xc0, RZ, 0xc0, !PT ;  /* 0x000000c003047812 */ /* 0x000fe200078ec0ff */
[----:B------:R-:W-:Y:S01]  /*5770*/  IMAD.U32 R32, R70, 0x10000, RZ ;  /* 0x0001000046207824 */ /* 0x000fe200078e00ff */
[----:B------:R-:W-:Y:S01]  /*5780*/  LOP3.LUT R64, R64, 0x600, RZ, 0xc0, !PT ;  /* 0x0000060040407812 */ /* 0x000fe200078ec0ff */
[----:B------:R-:W-:Y:S01]  /*5790*/  IMAD.MOV.U32 R69, RZ, RZ, 0x10 ;  /* 0x00000010ff457424 */ /* 0x000fe200078e00ff */
[----:B------:R-:W-:Y:S01]  /*57a0*/  LOP3.LUT R2, R4, 0x18, R2, 0xf8, !PT ;  /* 0x0000001804027812 */ /* 0x000fe200078ef802 */
[----:B------:R-:W-:Y:S01]  /*57b0*/  IMAD.MOV.U32 R31, RZ, RZ, RZ ;  /* 0x000000ffff1f7224 */ /* 0x000fe200078e00ff */
[----:B------:R-:W2:Y:S01]  /*57c0*/  LDC R28, c[0x0][0xb0c] ;  /* 0x0002c300ff1c7b82 */ /* 0x000ea20000000800 */
[----:B------:R-:W-:Y:S01]  /*57d0*/  SHF.R.U32.HI R4, RZ, 0x1, R70 ;  /* 0x00000001ff047819 */ /* 0x000fe20000011646 */
[----:B------:R-:W-:Y:S01]  /*57e0*/  IMAD.MOV.U32 R68, RZ, RZ, RZ ;  /* 0x000000ffff447224 */ /* 0x000fe200078e00ff */
[--C-:B------:R-:W-:Y:S01]  /*57f0*/  LOP3.LUT R64, R64, 0x20, R3.reuse, 0xf8, !PT ;  /* 0x0000002040407812 */ /* 0x100fe200078ef803 */
[----:B------:R-:W-:Y:S01]  /*5800*/  IMAD.MOV.U32 R73, RZ, RZ, RZ ;  /* 0x000000ffff497224 */ /* 0x000fe200078e00ff */
[----:B------:R-:W-:Y:S01]  /*5810*/  LOP3.LUT R32, R32, 0x600000, RZ, 0xc0, !PT ;  /* 0x0060000020207812 */ /* 0x000fe200078ec0ff */
[----:B------:R-:W-:Y:S01]  /*5820*/  IMAD.MOV.U32 R67, RZ, RZ, RZ ;  /* 0x000000ffff437224 */ /* 0x000fe200078e00ff */
[----:B------:R-:W-:Y:S01]  /*5830*/  LOP3.LUT R2, R2, 0x8, R4, 0x78, !PT ;  /* 0x0000000802027812 */ /* 0x000fe200078e7804 */
[----:B------:R-:W4:Y:S01]  /*5840*/  LDC R61, c[0x0][0xb20] ;  /* 0x0002c800ff3d7b82 */ /* 0x000f220000000800 */
[----:B------:R-:W3:Y:S01]  /*5850*/  LDS R0, [UR48+0x290] ;  /* 0x00029030ff007984 */ /* 0x000ee20008000800 */
[----:B------:R-:W-:Y:S01]  /*5860*/  LOP3.LUT R64, R64, 0x100, R3, 0xf8, !PT ;  /* 0x0000010040407812 */ /* 0x000fe200078ef803 */
[----:B------:R-:W1:Y:S01]  /*5870*/  LDCU.64 UR54, c[0x0][0x348] ;  /* 0x00006900ff3677ac */ /* 0x000e620008000a00 */
[----:B------:R-:W-:-:S02]  /*5880*/  LOP3.LUT R70, R70, 0x60, RZ, 0xc0, !PT ;  /* 0x0000006046467812 */ /* 0x000fc400078ec0ff */
[----:B------:R-:W-:Y:S01]  /*5890*/  LOP3.LUT R64, R64, R2, RZ, 0xfc, !PT ;  /* 0x0000000240407212 */ /* 0x000fe200078efcff */
[----:B------:R-:W1:Y:S01]  /*58a0*/  LDCU.64 UR38, c[0x0][0x888] ;  /* 0x00011100ff2677ac */ /* 0x000e620008000a00 */
[----:B------:R-:W1:Y:S01]  /*58b0*/  LDC R27, c[0x0][0xb30] ;  /* 0x0002cc00ff1b7b82 */ /* 0x000e620000000800 */
[----:B------:R-:W-:Y:S01]  /*58c0*/  SEL R69, R69, 0xfffffff0, !P0 ;  /* 0xfffffff045457807 */ /* 0x000fe20004000000 */
[----:B------:R-:W1:Y:S01]  /*58d0*/  LDCU.64 UR44, c[0x0][0x890] ;  /* 0x00011200ff2c77ac */ /* 0x000e620008000a00 */
[----:B------:R-:W-:-:S05]  /*58e0*/  UMOV UR51, 0x1 ;  /* 0x0000000100337882 */ /* 0x000fca0000000000 */
[----:B------:R-:W1:Y:S01]  /*58f0*/  LDC.64 R56, c[0x0][0xb10] ;  /* 0x0002c400ff387b82 */ /* 0x000e620000000a00 */
[----:B------:R-:W-:Y:S01]  /*5900*/  UMOV UR56, URZ ;  /* 0x000000ff00387c82 */ /* 0x000fe20008000000 */
[----:B------:R-:W-:Y:S01]  /*5910*/  UIADD3 UR52, UPT, UPT, UR48, 0x400, URZ ;  /* 0x0000040030347890 */ /* 0x000fe2000fffe0ff */
[----:B------:R-:W-:Y:S01]  /*5920*/  UMOV UR50, URZ ;  /* 0x000000ff00327c82 */ /* 0x000fe20008000000 */
[----:B------:R-:W-:-:S04]  /*5930*/  UMOV UR49, URZ ;  /* 0x000000ff00317c82 */ /* 0x000fc80008000000 */
[----:B------:R-:W1:Y:S08]  /*5940*/  LDC.64 R24, c[0x0][0xb18] ;  /* 0x0002c600ff187b82 */ /* 0x000e700000000a00 */
[----:B------:R-:W1:Y:S08]  /*5950*/  LDC.64 R22, c[0x0][0xb28] ;  /* 0x0002ca00ff167b82 */ /* 0x000e700000000a00 */
[----:B------:R-:W1:Y:S01]  /*5960*/  LDC.64 R54, c[0x0][0x8b0] ;  /* 0x00022c00ff367b82 */ /* 0x000e620000000a00 */
[----:B---3--:R-:W-:-:S07]  /*5970*/  IMAD.IADD R32, R0, 0x1, R32 ;  /* 0x0000000100207824 */ /* 0x008fce00078e0220 */
[----:B------:R-:W3:Y:S08]  /*5980*/  LDC.64 R52, c[0x0][0x8a8] ;  /* 0x00022a00ff347b82 */ /* 0x000ef00000000a00 */
[----:B--2-4-:R-:W1:Y:S02]  /*5990*/  LDC R62, c[0x0][0x374] ;  /* 0x0000dd00ff3e7b82 */ /* 0x014e640000000800 */
.L_x_133:
[----:B------:R-:W-:Y:S02]  /*59a0*/  LEA R0, R73, UR48, 0x3 ;  /* 0x0000003049007c11 */ /* 0x000fe4000f8e18ff */
[----:B------:R-:W-:Y:S02]  /*59b0*/  SHF.L.U32 R2, R67, 0x1f, RZ ;  /* 0x0000001f43027819 */ /* 0x000fe400000006ff */
[----:B-1----:R-:W-:Y:S02]  /*59c0*/  LEA R16, R73, UR48, 0x4 ;  /* 0x0000003049107c11 */ /* 0x002fe4000f8e20ff */
[----:B------:R-:W2:Y:S02]  /*59d0*/  SYNCS.PHASECHK.TRANS64.TRYWAIT P0, [R0+URZ+0x1e0], R2 ;  /* 0x0001e002000075a7 */ /* 0x000ea400080011ff */
[----:B--2---:R-:W-:Y:S05]  /*59e0*/  @!P0 BRA `(.L_x_103) ;  /* 0x0000003000ac8947 */ /* 0x004fea0003800000 */
.L_x_219:
[----:B------:R-:W4:Y:S01]  /*59f0*/  LDC.64 R10, c[0x0][0xb10] ;  /* 0x0002c400ff0a7b82 */ /* 0x000f220000000a00 */
[----:B------:R-:W3:Y:S01]  /*5a00*/  LDS.128 R16, [R16+0x270] ;  /* 0x0002700010107984 */ /* 0x000ee20000000c00 */
[----:B-1----:R-:W-:Y:S01]  /*5a10*/  ISETP.NE.AND P1, PT, R27, 0x1, PT ;  /* 0x000000011b00780c */ /* 0x002fe20003f25270 */
[----:B--2---:R-:W-:Y:S01]  /*5a20*/  VIADD R0, R0, 0x1f0 ;  /* 0x000001f000007836 */ /* 0x004fe20000000000 */
[----:B------:R-:W-:Y:S04]  /*5a30*/  ISETP.GE.AND P0, PT, R26, 0x1, PT ;  /* 0x000000011a00780c */ /* 0x000fe80003f06270 */
[----:B------:R-:W1:Y:S01]  /*5a40*/  LDC.64 R8, c[0x0][0xb18] ;  /* 0x0002c600ff087b82 */ /* 0x000e620000000a00 */
[----:B------:R-:W-:Y:S01]  /*5a50*/  PRMT R0, RZ, 0x654, R0 ;  /* 0x00000654ff007816 */ /* 0x000fe20000000000 */
[----:B------:R-:W-:Y:S01]  /*5a60*/  @!PT LDS RZ, [RZ] ;  /* 0x00000000fffff984 */ /* 0x000fe20000000800 */
[----:B------:R-:W-:Y:S01]  /*5a70*/  @!PT LDS RZ, [RZ] ;  /* 0x00000000fffff984 */ /* 0x000fe20000000800 */
[----:B------:R-:W-:Y:S01]  /*5a80*/  @!PT LDS RZ, [RZ] ;  /* 0x00000000fffff984 */ /* 0x000fe20000000800 */
[----:B------:R-:W-:Y:S01]  /*5a90*/  @!PT LDS RZ, [RZ] ;  /* 0x00000000fffff984 */ /* 0x000fe20000000800 */
[----:B------:R2:W-:Y:S06]  /*5aa0*/  MEMBAR.ALL.CTA ;  /* 0x0000000000007992 */ /* 0x0005ec0000008000 */
[----:B--2---:R-:W2:Y:S01]  /*5ab0*/  FENCE.VIEW.ASYNC.S ;  /* 0x00000000000073c6 */ /* 0x004ea20000000000 */
[----:B------:R-:W1:Y:S08]  /*5ac0*/  @!P1 LDC R12, c[0x0][0xb20] ;  /* 0x0002c800ff0c9b82 */ /* 0x000e700000000800 */
[----:B------:R-:W1:Y:S01]  /*5ad0*/  @!P1 LDC R7, c[0x0][0xb0c] ;  /* 0x0002c300ff079b82 */ /* 0x000e620000000800 */
[----:B--2---:R2:W-:Y:S01]  /*5ae0*/  SYNCS.ARRIVE.TRANS64.RED.A1T0 RZ, [R0+URZ], RZ ;  /* 0x000000ff00ff79a7 */ /* 0x0045e200081004ff */
[----:B---3--:R-:W-:Y:S04]  /*5af0*/  LOP3.LUT P4, RZ, R18, 0x1, RZ, 0xc0, !PT ;  /* 0x0000000112ff7812 */ /* 0x008fe8000788c0ff */
[----:B------:R-:W-:Y:S09]  /*5b00*/  P2R R71, PR, RZ, 0x10 ;  /* 0x00000010ff477803 */ /* 0x000ff20000000000 */
[----:B------:R-:W-:Y:S02]  /*5b10*/  @P4 MOV R30, R16 ;  /* 0x00000010001e4202 */ /* 0x000fe40000000f00 */
[----:B------:R-:W-:Y:S01]  /*5b20*/  @P4 LOP3.LUT R29, R17, 0xffff, RZ, 0xc0, !PT ;  /* 0x0000ffff111d4812 */ /* 0x000fe200078ec0ff */
[----:B--2-4-:R-:W-:Y:S06]  /*5b30*/  @!P0 BRA `(.L_x_104) ;  /* 0x0000000000a48947 */ /* 0x014fec0003800000 */
[----:B------:R-:W-:Y:S01]  /*5b40*/  IMAD.HI.U32 R0, R62, R25, RZ ;  /* 0x000000193e007227 */ /* 0x000fe200078e00ff */
[----:B------:R-:W-:Y:S02]  /*5b50*/  ISETP.NE.AND P0, PT, R24, 0x1, PT ;  /* 0x000000011800780c */ /* 0x000fe40003f05270 */
[----:B------:R-:W-:Y:S01]  /*5b60*/  ISETP.NE.AND P2, PT, R26, 0x1, PT ;  /* 0x000000011a00780c */ /* 0x000fe20003f45270 */
[----:B------:R-:W-:Y:S01]  /*5b70*/  IMAD.HI.U32 R4, R63, R56, RZ ;  /* 0x000000383f047227 */ /* 0x000fe200078e00ff */
[----:B------:R-:W-:Y:S02]  /*5b80*/  SHF.R.U32.HI R0, RZ, R61, R0 ;  /* 0x0000003dff007219 */ /* 0x000fe40000011600 */
[----:B------:R-:W-:Y:S01]  /*5b90*/  ISETP.NE.AND P3, PT, R28, 0x1, PT ;  /* 0x000000011c00780c */ /* 0x000fe20003f65270 */
[----:B------:R-:W-:Y:S01]  /*5ba0*/  IMAD.HI.U32 R6, R29, R25, RZ ;  /* 0x000000191d067227 */ /* 0x000fe200078e00ff */
[-C--:B------:R-:W-:Y:S02]  /*5bb0*/  SHF.R.U32.HI R4, RZ, R57.reuse, R4 ;  /* 0x00000039ff047219 */ /* 0x080fe40000011604 */
[----:B------:R-:W-:Y:S01]  /*5bc0*/  SEL R0, R62, R0, !P0 ;  /* 0x000000003e007207 */ /* 0x000fe20004000000 */
[----:B------:R-:W-:Y:S01]  /*5bd0*/  IMAD.HI.U32 R5, R30, R56, RZ ;  /* 0x000000381e057227 */ /* 0x000fe200078e00ff */
[----:B------:R-:W-:Y:S03]  /*5be0*/  SEL R4, R63, R4, !P3 ;  /* 0x000000043f047207 */ /* 0x000fe60005800000 */
[-C--:B------:R-:W-:Y:S01]  /*5bf0*/  IMAD.HI.U32 R3, R0, R22.reuse, RZ ;  /* 0x0000001600037227 */ /* 0x080fe200078e00ff */
[----:B------:R-:W-:Y:S03]  /*5c00*/  SHF.R.U32.HI R5, RZ, R57, R5 ;  /* 0x00000039ff057219 */ /* 0x000fe60000011605 */
[----:B------:R-:W-:Y:S01]  /*5c10*/  IMAD.HI.U32 R2, R4, R22, RZ ;  /* 0x0000001604027227 */ /* 0x000fe200078e00ff */
[----:B------:R-:W-:Y:S02]  /*5c20*/  @P2 SHF.R.U32.HI R0, RZ, R23, R3 ;  /* 0x00000017ff002219 */ /* 0x000fe40000011603 */
[----:B------:R-:W-:Y:S02]  /*5c30*/  SHF.R.U32.HI R3, RZ, R61, R6 ;  /* 0x0000003dff037219 */ /* 0x000fe40000011606 */
[----:B------:R-:W-:Y:S01]  /*5c40*/  @P2 SHF.R.U32.HI R4, RZ, R23, R2 ;  /* 0x00000017ff042219 */ /* 0x000fe20000011602 */
[----:B------:R-:W-:Y:S01]  /*5c50*/  IMAD R0, R26, R0, RZ ;  /* 0x000000001a007224 */ /* 0x000fe200078e02ff */
[----:B------:R-:W-:Y:S02]  /*5c60*/  SEL R3, R29, R3, !P0 ;  /* 0x000000031d037207 */ /* 0x000fe40004000000 */
[----:B------:R-:W-:Y:S01]  /*5c70*/  SEL R2, R30, R5, !P3 ;  /* 0x000000051e027207 */ /* 0x000fe20005800000 */
[----:B------:R-:W-:Y:S01]  /*5c80*/  IMAD R5, R26, R4, RZ ;  /* 0x000000041a057224 */ /* 0x000fe200078e02ff */
[C---:B------:R-:W-:Y:S01]  /*5c90*/  ISETP.GE.AND P0, PT, R3.reuse, R0, PT ;  /* 0x000000000300720c */ /* 0x040fe20003f06270 */
[C---:B------:R-:W-:Y:S03]  /*5ca0*/  IMAD.HI.U32 R0, R3.reuse, R22, RZ ;  /* 0x0000001603007227 */ /* 0x040fe600078e00ff */
[C---:B------:R-:W-:Y:S02]  /*5cb0*/  ISETP.GE.OR P0, PT, R2.reuse, R5, P0 ;  /* 0x000000050200720c */ /* 0x040fe40000706670 */
[----:B------:R-:W-:Y:S04]  /*5cc0*/  SHF.R.U32.HI R0, RZ, R23, R0 ;  /* 0x00000017ff007219 */ /* 0x000fe80000011600 */
[C---:B------:R-:W-:Y:S05]  /*5cd0*/  SEL R6, R3.reuse, R0, !P2 ;  /* 0x0000000003067207 */ /* 0x040fea0005000000 */
        /* <DEDUP_REMOVED lines=14> */
[----:B------:R-:W-:Y:S07]  /*5dc0*/  IMAD R29, R3, R24, R29 ;  /* 0x00000018031d7224 */ /* 0x000fee00078e021d */
.L_x_104:
[----:B-1----:R-:W-:Y:S01]  /*5dd0*/  @!P1 ISETP.NE.AND P0, PT, R8, 0x1, PT ;  /* 0x000000010800980c */ /* 0x002fe20003f05270 */
[----:B------:R-:W-:Y:S01]  /*5de0*/  @!P1 IMAD.HI.U32 R0, R30, R10, RZ ;  /* 0x0000000a1e009227 */ /* 0x000fe200078e00ff */
[----:B------:R-:W-:Y:S01]  /*5df0*/  @!P1 ISETP.NE.AND P2, PT, R7, 0x1, PT ;  /* 0x000000010700980c */ /* 0x000fe20003f45270 */
[----:B------:R-:W-:Y:S01]  /*5e00*/  ULOP3.LUT UP0, URZ, UR52, 0x1b0, URZ, 0xc0, !UPT ;  /* 0x000001b034ff7892 */ /* 0x000fe2000f80c0ff */
[----:B------:R-:W-:Y:S01]  /*5e10*/  R2UR UR42, R21 ;  /* 0x00000000152a72ca */ /* 0x000fe200000e0000 */
[----:B------:R-:W-:Y:S01]  /*5e20*/  @!P1 IMAD.HI.U32 R2, R29, R9, RZ ;  /* 0x000000091d029227 */ /* 0x000fe200078e00ff */
[----:B------:R-:W-:Y:S02]  /*5e30*/  @!P1 SHF.R.U32.HI R0, RZ, R11, R0 ;  /* 0x0000000bff009219 */ /* 0x000fe40000011600 */
[----:B------:R-:W-:Y:S01]  /*5e40*/  R2UR UR41, R20 ;  /* 0x00000000142972ca */ /* 0x000fe200000e0000 */
[----:B------:R-:W-:Y:S01]  /*5e50*/  VIADD R73, R73, 0x1 ;  /* 0x0000000149497836 */ /* 0x000fe20000000000 */
[----:B------:R-:W-:Y:S02]  /*5e60*/  @!P1 SHF.R.U32.HI R2, RZ, R12, R2 ;  /* 0x0000000cff029219 */ /* 0x000fe40000011602 */
[----:B------:R-:W-:Y:S02]  /*5e70*/  @!P1 SEL R3, R30, R0, !P2 ;  /* 0x000000001e039207 */ /* 0x000fe40005000000 */
[----:B------:R-:W-:Y:S02]  /*5e80*/  @!P1 SEL R2, R29, R2, !P0 ;  /* 0x000000021d029207 */ /* 0x000fe40004000000 */
[----:B------:R-:W-:Y:S01]  /*5e90*/  @P4 SHF.R.U32.HI R66, RZ, 0x10, R17 ;  /* 0x00000010ff424819 */ /* 0x000fe20000011611 */
[----:B------:R-:W-:Y:S02]  /*5ea0*/  USHF.L.U32 UR42, UR42, 0x6, URZ ;  /* 0x000000062a2a7899 */ /* 0x000fe400080006ff */
[----:B------:R-:W-:Y:S02]  /*5eb0*/  @!P1 IMAD.IADD R0, R2, 0x1, -R3 ;  /* 0x0000000102009824 */ /* 0x000fe400078e0a03 */
[----:B------:R-:W-:Y:S01]  /*5ec0*/  @!P1 IMAD.IADD R2, R3, 0x1, -R2 ;  /* 0x0000000103029824 */ /* 0x000fe200078e0a02 */
[----:B------:R-:W-:Y:S01]  /*5ed0*/  USHF.L.U32 UR41, UR41, 0x6, URZ ;  /* 0x0000000629297899 */ /* 0x000fe200080006ff */
[----:B------:R-:W-:Y:S02]  /*5ee0*/  @!P1 IMAD R30, R0, R7, R30 ;  /* 0x00000007001e9224 */ /* 0x000fe400078e021e */
[----:B------:R-:W-:Y:S01]  /*5ef0*/  @!P1 IMAD R29, R2, R8, R29 ;  /* 0x00000008021d9224 */ /* 0x000fe200078e021d */
[----:B------:R-:W-:Y:S08]  /*5f00*/  BRA.U !UP0, `(.L_x_105) ;  /* 0x00000001087c7547 */ /* 0x000ff0000b800000 */
[----:B------:R-:W1:Y:S01]  /*5f10*/  LDCU.64 UR8, c[0x4][0x80] ;  /* 0x01001000ff0877ac */ /* 0x000e620008000a00 */
[----:B------:R-:W-:Y:S01]  /*5f20*/  MOV R2, 0x0 ;  /* 0x0000000000027802 */ /* 0x000fe20000000f00 */
[----:B------:R-:W-:Y:S02]  /*5f30*/  HFMA2 R12, -RZ, RZ, 0, 5.9604644775390625e-08 ;  /* 0x00000001ff0c7431 */ /* 0x000fe400000001ff */
[----:B------:R-:W-:Y:S01]  /*5f40*/  IMAD.MOV.U32 R8, RZ, RZ, 0x70 ;  /* 0x00000070ff087424 */ /* 0x000fe200078e00ff */
[----:B------:R2:W3:Y:S01]  /*5f50*/  LDC.64 R14, c[0x4][R2] ;  /* 0x01000000020e7b82 */ /* 0x0004e20000000a00 */
[----:B------:R-:W4:Y:S01]  /*5f60*/  LDCU.64 UR6, c[0x4][0x88] ;  /* 0x01001100ff0677ac */ /* 0x000f220008000a00 */
[----:B------:R-:W-:Y:S01]  /*5f70*/  IMAD.MOV.U32 R13, RZ, RZ, RZ ;  /* 0x000000ffff0d7224 */ /* 0x000fe200078e00ff */
[----:B------:R-:W2:Y:S01]  /*5f80*/  LDCU.64 UR4, c[0x4][0x8] ;  /* 0x01000100ff0477ac */ /* 0x000ea20008000a00 */
[----:B-1----:R-:W-:Y:S01]  /*5f90*/  MOV R5, UR9 ;  /* 0x0000000900057c02 */ /* 0x002fe20008000f00 */
[----:B------:R-:W-:Y:S01]  /*5fa0*/  IMAD.U32 R4, RZ, RZ, UR8 ;  /* 0x00000008ff047e24 */ /* 0x000fe2000f8e00ff */
[----:B----4-:R-:W-:Y:S01]  /*5fb0*/  MOV R7, UR7 ;  /* 0x0000000700077c02 */ /* 0x010fe20008000f00 */
[----:B------:R-:W-:Y:S01]  /*5fc0*/  IMAD.U32 R6, RZ, RZ, UR6 ;  /* 0x00000006ff067e24 */ /* 0x000fe2000f8e00ff */
[----:B--2---:R-:W-:Y:S01]  /*5fd0*/  MOV R11, UR5 ;  /* 0x00000005000b7c02 */ /* 0x004fe20008000f00 */
[----:B------:R-:W-:Y:S02]  /*5fe0*/  IMAD.U32 R10, RZ, RZ, UR4 ;  /* 0x00000004ff0a7e24 */ /* 0x000fe4000f8e00ff */
[----:B------:R-:W-:Y:S07]  /*5ff0*/  LEPC R20, `(.L_x_106) ;  /* 0x000000001014794e */ /* 0x000fee0000000000 */
[----:B---3-5:R-:W-:Y:S05]  /*6000*/  CALL.ABS.NOINC R14 ;  /* 0x000000000e007343 */ /* 0x028fea0003c00000 */
.L_x_106:
[----:B------:R-:W1:Y:S01]  /*6010*/  LDCU.64 UR8, c[0x4][0x80] ;  /* 0x01001000ff0877ac */ /* 0x000e620008000a00 */
[----:B------:R-:W2:Y:S01]  /*6020*/  LDC.64 R2, c[0x4][R2] ;  /* 0x0100000002027b82 */ /* 0x000ea20000000a00 */
[----:B------:R-:W-:Y:S02]  /*6030*/  HFMA2 R12, -RZ, RZ, 0, 5.9604644775390625e-08 ;  /* 0x00000001ff0c7431 */ /* 0x000fe400000001ff */
[----:B------:R-:W-:Y:S02]  /*6040*/  IMAD.MOV.U32 R8, RZ, RZ, 0x70 ;  /* 0x00000070ff087424 */ /* 0x000fe400078e00ff */
[----:B------:R-:W-:Y:S01]  /*6050*/  IMAD.MOV.U32 R13, RZ, RZ, RZ ;  /* 0x000000ffff0d7224 */ /* 0x000fe200078e00ff */
[----:B------:R-:W3:Y:S01]  /*6060*/  LDCU.64 UR6, c[0x4][0x88] ;  /* 0x01001100ff0677ac */ /* 0x000ee20008000a00 */
[----:B------:R-:W4:Y:S01]  /*6070*/  LDCU.64 UR4, c[0x4][0x8] ;  /* 0x01000100ff0477ac */ /* 0x000f220008000a00 */
[----:B-1----:R-:W-:Y:S02]  /*6080*/  MOV R4, UR8 ;  /* 0x0000000800047c02 */ /* 0x002fe40008000f00 */
[----:B------:R-:W-:Y:S02]  /*6090*/  MOV R5, UR9 ;  /* 0x0000000900057c02 */ /* 0x000fe40008000f00 */
[----:B---3--:R-:W-:Y:S01]  /*60a0*/  MOV R7, UR7 ;  /* 0x0000000700077c02 */ /* 0x008fe20008000f00 */
[----:B------:R-:W-:Y:S01]  /*60b0*/  IMAD.U32 R6, RZ, RZ, UR6 ;  /* 0x00000006ff067e24 */ /* 0x000fe2000f8e00ff */
[----:B----4-:R-:W-:Y:S01]  /*60c0*/  MOV R11, UR5 ;  /* 0x00000005000b7c02 */ /* 0x010fe20008000f00 */
[----:B------:R-:W-:Y:S02]  /*60d0*/  IMAD.U32 R10, RZ, RZ, UR4 ;  /* 0x00000004ff0a7e24 */ /* 0x000fe4000f8e00ff */
[----:B------:R-:W-:Y:S07]  /*60e0*/  LEPC R20, `(.L_x_105) ;  /* 0x000000001014794e */ /* 0x000fee0000000000 */
[----:B--2---:R-:W-:Y:S05]  /*60f0*/  CALL.ABS.NOINC R2 ;  /* 0x0000000002007343 */ /* 0x004fea0003c00000 */
.L_x_105:
[----:B------:R-:W-:Y:S01]  /*6100*/  ISETP.NE.U32.AND P4, PT, R54, RZ, PT ;  /* 0x000000ff3600720c */ /* 0x000fe20003f85070 */
[----:B------:R-:W-:Y:S01]  /*6110*/  UISETP.NE.AND UP2, UPT, UR53, URZ, UPT ;  /* 0x000000ff3500728c */ /* 0x000fe2000bf45270 */
[----:B------:R-:W-:Y:S01]  /*6120*/  ISETP.NE.U32.AND P2, PT, RZ, UR38, PT ;  /* 0x00000026ff007c0c */ /* 0x000fe2000bf45070 */
[----:B------:R-:W-:Y:S01]  /*6130*/  UISETP.NE.U32.AND UP1, UPT, UR44, URZ, UPT ;  /* 0x000000ff2c00728c */ /* 0x000fe2000bf25070 */
[----:B------:R-:W-:Y:S01]  /*6140*/  ISETP.NE.AND.EX P4, PT, R55, RZ, PT, P4 ;  /* 0x000000ff3700720c */ /* 0x000fe20003f85340 */
[----:B------:R-:W-:Y:S01]  /*6150*/  UPLOP3.LUT UP0, UPT, UPT, UPT, UPT, 0x40, 0x4 ;  /* 0x000000000004789c */ /* 0x000fe20003f0e870 */
[----:B------:R-:W-:Y:S01]  /*6160*/  ISETP.NE.AND.EX P2, PT, RZ, UR39, PT, P2 ;  /* 0x00000027ff007c0c */ /* 0x000fe2000bf45320 */
[----:B------:R-:W-:Y:S01]  /*6170*/  UISETP.NE.AND.EX UP1, UPT, UR45, URZ, UPT, UP1 ;  /* 0x000000ff2d00728c */ /* 0x000fe2000bf25310 */
[----:B------:R-:W-:Y:S04]  /*6180*/  PLOP3.LUT P1, PT, PT, PT, UP2, 0x80, 0x8 ;  /* 0x000000000008781c */ /* 0x000fe80003f2f028 */
[----:B------:R-:W-:Y:S06]  /*6190*/  @UP2 UPLOP3.LUT UP0, UPT, UPT, UPT, UP1, 0x80, 0x8 ;  /* 0x000000000008289c */ /* 0x000fec0003f0f010 */
[----:B------:R-:W-:Y:S01]  /*61a0*/  PLOP3.LUT P0, PT, PT, PT, UP0, 0x80, 0x8 ;  /* 0x000000000008781c */ /* 0x000fe20003f0f008 */
[----:B------:R-:W-:Y:S01]  /*61b0*/  @!UPT UIADD3 URZ, UPT, UPT, URZ, URZ, URZ ;  /* 0x000000fffffff290 */ /* 0x000fe2000fffe0ff */
[----:B------:R-:W-:Y:S11]  /*61c0*/  BRA.U !UP1, `(.L_x_107) ;  /* 0x0000000109387547 */ /* 0x000ff6000b800000 */
[----:B------:R-:W-:Y:S01]  /*61d0*/  UISETP.NE.U32.AND UP0, UPT, UR38, URZ, UPT ;  /* 0x000000ff2600728c */ /* 0x000fe2000bf05070 */
[----:B------:R-:W-:Y:S02]  /*61e0*/  HFMA2 R0, -RZ, RZ, 0, 5.9604644775390625e-08 ;  /* 0x00000001ff007431 */ /* 0x000fe400000001ff */
[----:B------:R-:W-:Y:S01]  /*61f0*/  IMAD.MOV.U32 R60, RZ, RZ, 0x1 ;  /* 0x00000001ff3c7424 */ /* 0x000fe200078e00ff */
[----:B------:R-:W-:Y:S06]  /*6200*/  UISETP.NE.AND.EX UP0, UPT, UR39, URZ, UPT, UP0 ;  /* 0x000000ff2700728c */ /* 0x000fec000bf05300 */
[----:B------:R-:W-:Y:S05]  /*6210*/  PLOP3.LUT P3, PT, PT, PT, UP0, 0x80, 0x8 ;  /* 0x000000000008781c */ /* 0x000fea0003f6f008 */
[----:B------:R-:W1:Y:S01]  /*6220*/  @UP0 LDCU.64 UR6, c[0x0][0x888] ;  /* 0x00011100ff0607ac */ /* 0x000e620008000a00 */
[----:B------:R-:W-:Y:S07]  /*6230*/  @UP0 UIMAD UR4, UR36, UR44, URZ ;  /* 0x0000002c240402a4 */ /* 0x000fee000f8e02ff */
[----:B------:R-:W-:Y:S01]  /*6240*/  @!P3 PRMT R60, R0, 0x7610, R60 ;  /* 0x00007610003cb816 */ /* 0x000fe2000000003c */
[----:B-1----:R-:W-:Y:S03]  /*6250*/  @UP0 UIMAD.WIDE UR6, UR4, 0x4, UR6 ;  /* 0x00000004040608a5 */ /* 0x002fe6000f8e0206 */
[----:B------:R-:W1:Y:S03]  /*6260*/  @!UP0 LDCU UR4, c[0x0][0x880] ;  /* 0x00011000ff0487ac */ /* 0x000e660008000800 */
[----:B------:R-:W-:Y:S01]  /*6270*/  IMAD.U32 R2, RZ, RZ, UR6 ;  /* 0x00000006ff027e24 */ /* 0x000fe2000f8e00ff */
[----:B------:R-:W-:Y:S05]  /*6280*/  MOV R3, UR7 ;  /* 0x0000000700037c02 */ /* 0x000fea0008000f00 */
[----:B-----5:R2:W5:Y:S02]  /*6290*/  @P3 LDG.E R35, desc[UR46][R2.64] ;  /* 0x0000002e02233981 */ /* 0x020564000c1e1900 */
[----:B-12---:R-:W-:Y:S02]  /*62a0*/  @!P3 IMAD.U32 R35, RZ, RZ, UR4 ;  /* 0x00000004ff23be24 */ /* 0x006fe4000f8e00ff */
.L_x_107:
[----:B------:R-:W-:Y:S05]  /*62b0*/  @!P4 BRA `(.L_x_108) ;  /* 0x000000000020c947 */ /* 0x000fea0003800000 */
[----:B------:R-:W-:Y:S04]  /*62c0*/  ISETP.NE.U32.AND P3, PT, R52, RZ, PT ;  /* 0x000000ff3400720c */ /* 0x000fe80003f65070 */
[----:B------:R-:W-:Y:S11]  /*62d0*/  ISETP.NE.AND.EX P3, PT, R53, RZ, PT, P3 ;  /* 0x000000ff3500720c */ /* 0x000ff60003f65330 */
[----:B------:R-:W-:Y:S02]  /*62e0*/  @!UPT UIADD3 URZ, UPT, UPT, URZ, URZ, URZ ;  /* 0x000000fffffff290 */ /* 0x000fe4000fffe0ff */
[----:B------:R-:W1:Y:S01]  /*62f0*/  @P3 LDC.64 R2, c[0x0][0x8a8] ;  /* 0x00022a00ff023b82 */ /* 0x000e620000000a00 */
[----:B------:R-:W-:Y:S04]  /*6300*/  @P3 IMAD R0, R54, UR36, RZ ;  /* 0x0000002436003c24 */ /* 0x000fe8000f8e02ff */
[----:B-1----:R-:W-:Y:S05]  /*6310*/  @P3 IMAD.WIDE R2, R0, 0x4, R2 ;  /* 0x0000000400023825 */ /* 0x002fea00078e0202 */
[----:B-----5:R1:W5:Y:S02]  /*6320*/  @P3 LDG.E R33, desc[UR46][R2.64] ;  /* 0x0000002e02213981 */ /* 0x020364000c1e1900 */
[----:B-1----:R-:W2:Y:S02]  /*6330*/  @!P3 LDC R33, c[0x0][0x8a0] ;  /* 0x00022800ff21bb82 */ /* 0x002ea40000000800 */
.L_x_108:
[----:B-----5:R-:W-:Y:S01]  /*6340*/  FSETP.NEU.AND P3, PT, R35, RZ, PT ;  /* 0x000000ff2300720b */ /* 0x020fe20003f6d000 */
[----:B------:R-:W-:Y:S01]  /*6350*/  IMAD.U32 R2, RZ, RZ, UR56 ;  /* 0x00000038ff027e24 */ /* 0x000fe2000f8e00ff */
[----:B------:R-:W-:Y:S01]  /*6360*/  SEL R5, RZ, 0xffffffff, P2 ;  /* 0xffffffffff057807 */ /* 0x000fe20001000000 */
[----:B------:R-:W-:Y:S01]  /*6370*/  ULOP3.LUT UR4, UR51, 0x1, URZ, 0x3c, !UPT ;  /* 0x0000000133047892 */ /* 0x000fe2000f8e3cff */
[----:B------:R-:W-:Y:S01]  /*6380*/  @P1 LOP3.LUT P2, RZ, R60, 0xff, RZ, 0xc0, !PT ;  /* 0x000000ff3cff1812 */ /* 0x000fe2000784c0ff */
[----:B------:R-:W-:Y:S01]  /*6390*/  BSSY B1, `(.L_x_109) ;  /* 0x000003d000017945 */ /* 0x000fe20003800000 */
[----:B------:R-:W-:Y:S01]  /*63a0*/  @P1 SEL R0, RZ, 0xffffffff, P3 ;  /* 0xffffffffff001807 */ /* 0x000fe20001800000 */
[----:B------:R-:W-:Y:S01]  /*63b0*/  IMAD.MOV.U32 R47, RZ, RZ, 0x1 ;  /* 0x00000001ff2f7424 */ /* 0x000fe200078e00ff */
[----:B------:R-:W-:Y:S01]  /*63c0*/  LEA R2, R2, UR48, 0x3 ;  /* 0x0000003002027c11 */ /* 0x000fe2000f8e18ff */
[----:B------:R-:W-:Y:S01]  /*63d0*/  IMAD.U32 R45, RZ, RZ, UR4 ;  /* 0x00000004ff2d7e24 */ /* 0x000fe2000f8e00ff */
[----:B------:R-:W-:Y:S01]  /*63e0*/  @P0 SEL R0, R5, R0, !P2 ;  /* 0x0000000005000207 */ /* 0x000fe20005000000 */
[----:B------:R-:W-:Y:S01]  /*63f0*/  IMAD.U32 R46, RZ, RZ, UR56 ;  /* 0x00000038ff2e7e24 */ /* 0x000fe2000f8e00ff */
[C---:B------:R-:W-:Y:S02]  /*6400*/  LEA R44, R31.reuse, UR48, 0x3 ;  /* 0x000000301f2c7c11 */ /* 0x040fe4000f8e18ff */
[----:B------:R-:W-:Y:S02]  /*6410*/  CS2R R50, SRZ ;  /* 0x0000000000327805 */ /* 0x000fe4000001ff00 */
[----:B------:R-:W-:Y:S02]  /*6420*/  @P1 LOP3.LUT R0, R0, 0x1, RZ, 0xc0, !PT ;  /* 0x0000000100001812 */ /* 0x000fe400078ec0ff */
[----:B------:R-:W-:Y:S02]  /*6430*/  CS2R R48, SRZ ;  /* 0x0000000000307805 */ /* 0x000fe4000001ff00 */
[----:B------:R-:W-:Y:S02]  /*6440*/  SHF.L.U32 R3, R68, 0x1f, RZ ;  /* 0x0000001f44037819 */ /* 0x000fe400000006ff */
[----:B------:R-:W-:Y:S02]  /*6450*/  CS2R R42, SRZ ;  /* 0x00000000002a7805 */ /* 0x000fe4000001ff00 */
[----:B------:R-:W-:Y:S02]  /*6460*/  ISETP.NE.U32.OR P5, PT, R0, 0x1, !P1 ;  /* 0x000000010000780c */ /* 0x000fe40004fa5470 */
[----:B------:R-:W-:Y:S02]  /*6470*/  CS2R R40, SRZ ;  /* 0x0000000000287805 */ /* 0x000fe4000001ff00 */
[----:B------:R-:W-:Y:S02]  /*6480*/  PLOP3.LUT P2, PT, PT, PT, UP1, 0x80, 0x8 ;  /* 0x000000000008781c */ /* 0x000fe40003f4f018 */
[----:B------:R-:W-:Y:S02]  /*6490*/  LEA.HI R34, R31, R31, RZ, 0x1 ;  /* 0x0000001f1f227211 */ /* 0x000fe400078f08ff */
[----:B------:R-:W-:Y:S02]  /*64a0*/  LOP3.LUT P4, R72, R60, 0xff, RZ, 0xc0, !PT ;  /* 0x000000ff3c487812 */ /* 0x000fe4000788c0ff */
[----:B------:R-:W-:Y:S02]  /*64b0*/  SEL R4, RZ, 0xffffffff, P3 ;  /* 0xffffffffff047807 */ /* 0x000fe40001800000 */
[----:B------:R-:W-:Y:S02]  /*64c0*/  P2R R74, PR, RZ, 0x20 ;  /* 0x00000020ff4a7803 */ /* 0x000fe40000000000 */
[----:B------:R-:W-:Y:S03]  /*64d0*/  @P5 SHF.L.U32 R0, R45, 0x1f, RZ ;  /* 0x0000001f2d005819 */ /* 0x000fe600000006ff */
[----:B------:R-:W-:Y:S01]  /*64e0*/  @P2 SEL R4, R5, R4, !P4 ;  /* 0x0000000405042207 */ /* 0x000fe20006000000 */
[----:B------:R1:W3:Y:S03]  /*64f0*/  @P5 SYNCS.PHASECHK.TRANS64.TRYWAIT P1, [R2+URZ+0x1a0], R0 ;  /* 0x0001a000020055a7 */ /* 0x0002e600080211ff */
[----:B------:R-:W-:Y:S04]  /*6500*/  LOP3.LUT R4, R4, 0x1, RZ, 0xc0, !PT ;  /* 0x0000000104047812 */ /* 0x000fe800078ec0ff */
[----:B------:R-:W-:Y:S04]  /*6510*/  ISETP.NE.U32.AND P2, PT, R4, 0x1, PT ;  /* 0x000000010400780c */ /* 0x000fe80003f45070 */
[----:B------:R-:W-:Y:S01]  /*6520*/  P2R R76, PR, RZ, 0x4 ;  /* 0x00000004ff4c7803 */ /* 0x000fe20000000000 */
[----:B------:R4:W2:Y:S01]  /*6530*/  SYNCS.PHASECHK.TRANS64.TRYWAIT P0, [R44+URZ+0x200], R3 ;  /* 0x000200032c0075a7 */ /* 0x0008a200080011ff */
[C---:B-1----:R-:W-:Y:S01]  /*6540*/  IMAD.SHL.U32 R0, R34.reuse, 0x20, RZ ;  /* 0x0000002022007824 */ /* 0x042fe200078e00ff */
[----:B------:R-:W-:Y:S04]  /*6550*/  LOP3.LUT R34, R34, 0xffe, RZ, 0xc0, !PT ;  /* 0x00000ffe22227812 */ /* 0x000fe800078ec0ff */
[----:B------:R-:W-:Y:S01]  /*6560*/  LOP3.LUT R0, R0, 0xffffffc0, RZ, 0xc0, !PT ;  /* 0xffffffc000007812 */ /* 0x000fe200078ec0ff */
[----:B------:R-:W-:Y:S04]  /*6570*/  IMAD.IADD R34, R31, 0x1, -R34 ;  /* 0x000000011f227824 */ /* 0x000fe800078e0a22 */
[----:B------:R-:W-:Y:S04]  /*6580*/  IMAD.IADD R0, R32, 0x1, R0 ;  /* 0x0000000120007824 */ /* 0x000fe800078e0200 */
[----:B------:R-:W-:Y:S01]  /*6590*/  IMAD R34, R34, 0x100000, R0 ;  /* 0x0010000022227824 */ /* 0x000fe200078e0200 */
[----:B---3--:R-:W-:Y:S01]  /*65a0*/  @P5 SEL R47, RZ, 0x1, !P1 ;  /* 0x00000001ff2f5807 */ /* 0x008fe20004800000 */
[----:B----4-:R-:W-:Y:S06]  /*65b0*/  @!P5 BRA `(.L_x_110) ;  /* 0x000000000068d947 */ /* 0x010fec0003800000 */
[----:B------:R-:W-:Y:S01]  /*65c0*/  HFMA2 R43, -RZ, RZ, 0, 0 ;  /* 0x00000000ff2b7431 */ /* 0x000fe200000001ff */
[----:B------:R-:W-:Y:S01]  /*65d0*/  ISETP.NE.AND P1, PT, R47, RZ, PT ;  /* 0x000000ff2f00720c */ /* 0x000fe20003f25270 */
[----:B------:R-:W-:Y:S01]  /*65e0*/  IMAD.U32 R0, RZ, RZ, UR56 ;  /* 0x00000038ff007e24 */ /* 0x000fe2000f8e00ff */
[----:B------:R-:W-:Y:S11]  /*65f0*/  BSSY B0, `(.L_x_111) ;  /* 0x0000005000007945 */ /* 0x000ff60003800000 */
[----:B------:R-:W-:Y:S05]  /*6600*/  @P1 BRA `(.L_x_112) ;  /* 0x00000000000c1947 */ /* 0x000fea0003800000 */
[----:B------:R-:W-:Y:S04]  /*6610*/  SHF.L.U32 R4, R45, 0x1f, RZ ;  /* 0x0000001f2d047819 */ /* 0x000fe800000006ff */
[----:B------:R-:W1:Y:S02]  /*6620*/  SYNCS.PHASECHK.TRANS64.TRYWAIT P1, [R2+URZ+0x1a0], R4 ;  /* 0x0001a004020075a7 */ /* 0x000e6400080211ff */
[----:B-1----:R-:W-:Y:S05]  /*6630*/  @!P1 BRA `(.L_x_113) ;  /* 0x0000002400ac9947 */ /* 0x002fea0003800000 */
.L_x_112:
[----:B------:R-:W-:Y:S05]  /*6640*/  BSYNC B0 ;  /* 0x0000000000007941 */ /* 0x000fea0003800000 */
.L_x_111:
[----:B------:R-:W-:Y:S01]  /*6650*/  ISETP.NE.AND P1, PT, R76, RZ, PT ;  /* 0x000000ff4c00720c */ /* 0x000fe20003f25270 */
[----:B------:R-:W-:Y:S01]  /*6660*/  IMAD.MOV.U32 R42, RZ, RZ, RZ ;  /* 0x000000ffff2a7224 */ /* 0x000fe200078e00ff */
[----:B------:R-:W-:Y:S02]  /*6670*/  CS2R R40, SRZ ;  /* 0x0000000000287805 */ /* 0x000fe4000001ff00 */
[----:B------:R-:W-:Y:S02]  /*6680*/  CS2R R50, SRZ ;  /* 0x0000000000327805 */ /* 0x000fe4000001ff00 */
[----:B------:R-:W-:Y:S07]  /*6690*/  CS2R R48, SRZ ;  /* 0x0000000000307805 */ /* 0x000fee000001ff00 */
[----:B-1----:R-:W-:Y:S01]  /*66a0*/  @P1 IMAD R2, R0, 0x800, R64 ;  /* 0x0000080000021824 */ /* 0x002fe200078e0240 */
[----:B------:R-:W-:Y:S05]  /*66b0*/  @P1 WARPSYNC.ALL ;  /* 0x0000000000001948 */ /* 0x000fea0003800000 */
[----:B------:R-:W-:Y:S01]  /*66c0*/  @P1 LEA R2, R2, UR48, 0x1 ;  /* 0x0000003002021c11 */ /* 0x000fe2000f8e08ff */
[----:B------:R-:W-:Y:S04]  /*66d0*/  UIADD3 UR5, UPT, UPT, UR56, 0x1, URZ ;  /* 0x0000000138057890 */ /* 0x000fe8000fffe0ff */
[----:B------:R1:W3:Y:S01]  /*66e0*/  @P1 LDSM.16.M88.4 R40, [R2+0x400] ;  /* 0x000400000228183b */ /* 0x0002e20000000200 */
[----:B------:R-:W-:Y:S01]  /*66f0*/  UISETP.NE.AND UP0, UPT, UR5, 0x3, UPT ;  /* 0x000000030500788c */ /* 0x000fe2000bf05270 */
[----:B------:R-:W-:Y:S03]  /*6700*/  @P1 IMAD R0, R69, 0x2, R2 ;  /* 0x0000000245001824 */ /* 0x000fe600078e0202 */
[----:B------:R-:W-:Y:S02]  /*6710*/  USEL UR4, URZ, 0x1, UP0 ;  /* 0x00000001ff047887 */ /* 0x000fe40008000000 */
[----:B------:R1:W4:Y:S01]  /*6720*/  @P1 LDSM.16.M88.4 R48, [R0+0x400] ;  /* 0x000400000030183b */ /* 0x0003220000000200 */
[----:B------:R-:W-:Y:S03]  /*6730*/  USEL UR5, UR5, URZ, UP0 ;  /* 0x000000ff05057287 */ /* 0x000fe60008000000 */
[----:B------:R-:W-:Y:S03]  /*6740*/  LOP3.LUT R45, R45, UR4, RZ, 0x3c, !PT ;  /* 0x000000042d2d7c12 */ /* 0x000fe6000f8e3cff */
[----:B------:R-:W-:Y:S02]  /*6750*/  IMAD.U32 R46, RZ, RZ, UR5 ;  /* 0x00000005ff2e7e24 */ /* 0x000fe4000f8e00ff */
.L_x_110:
[----:B------:R-:W-:Y:S05]  /*6760*/  BSYNC B1 ;  /* 0x0000000000017941 */ /* 0x000fea0003800000 */
.L_x_109:
[----:B-1----:R-:W-:Y:S04]  /*6770*/  SHF.R.U32.HI R0, RZ, 0x15, R34 ;  /* 0x00000015ff007819 */ /* 0x002fe80000011622 */
[----:B------:R-:W-:Y:S01]  /*6780*/  LOP3.LUT P1, RZ, R0, 0x3, R65, 0x48, !PT ;  /* 0x0000000300ff7812 */ /* 0x000fe20007824841 */
[----:B------:R-:W-:Y:S01]  /*6790*/  @!UPT UIADD3 URZ, UPT, UPT, URZ, URZ, URZ ;  /* 0x000000fffffff290 */ /* 0x000fe2000fffe0ff */
[----:B--2---:R-:W-:Y:S11]  /*67a0*/  @P0 BRA `(.L_x_114) ;  /* 0x0000000000080947 */ /* 0x004ff60003800000 */
[----:B------:R-:W1:Y:S02]  /*67b0*/  SYNCS.PHASECHK.TRANS64.TRYWAIT P0, [R44+URZ+0x200], R3 ;  /* 0x000200032c0075a7 */ /* 0x000e6400080011ff */
[----:B-1----:R-:W-:Y:S05]  /*67c0*/  @!P0 BRA `(.L_x_115) ;  /* 0x00000024005c8947 */ /* 0x002fea0003800000 */
.L_x_114:
[----:B------:R-:W-:Y:S05]  /*67d0*/  @!P1 BRA `(.L_x_116) ;  /* 0x0000000000409947 */ /* 0x000fea0003800000 */
[----:B------:R-:W2:Y:S01]  /*67e0*/  LDCU.64 UR8, c[0x4][0x70] ;  /* 0x01000e00ff0877ac */ /* 0x000ea20008000a00 */
[----:B-1----:R-:W-:Y:S01]  /*67f0*/  MOV R3, 0x0 ;  /* 0x0000000000037802 */ /* 0x002fe20000000f00 */
[----:B------:R-:W-:Y:S02]  /*6800*/  HFMA2 R12, -RZ, RZ, 0, 5.9604644775390625e-08 ;  /* 0x00000001ff0c7431 */ /* 0x000fe400000001ff */
[----:B------:R-:W-:Y:S02]  /*6810*/  IMAD.MOV.U32 R8, RZ, RZ, 0x192 ;  /* 0x00000192ff087424 */ /* 0x000fe400078e00ff */
[----:B------:R-:W-:Y:S01]  /*6820*/  IMAD.MOV.U32 R13, RZ, RZ, RZ ;  /* 0x000000ffff0d7224 */ /* 0x000fe200078e00ff */
[----:B------:R-:W1:Y:S01]  /*6830*/  LDCU.64 UR6, c[0x4][0x78] ;  /* 0x01000f00ff0677ac */ /* 0x000e620008000a00 */
[----:B------:R-:W3:Y:S01]  /*6840*/  LDC.64 R2, c[0x4][R3] ;  /* 0x0100000003027b82 */ /* 0x000ee20000000a00 */
[----:B------:R-:W5:Y:S01]  /*6850*/  LDCU.64 UR4, c[0x4][0x10] ;  /* 0x01000200ff0477ac */ /* 0x000f620008000a00 */
[----:B--2---:R-:W-:Y:S01]  /*6860*/  MOV R5, UR9 ;  /* 0x0000000900057c02 */ /* 0x004fe20008000f00 */
[----:B------:R-:W-:Y:S01]  /*6870*/  IMAD.U32 R4, RZ, RZ, UR8 ;  /* 0x00000008ff047e24 */ /* 0x000fe2000f8e00ff */
[----:B-1----:R-:W-:Y:S01]  /*6880*/  MOV R7, UR7 ;  /* 0x0000000700077c02 */ /* 0x002fe20008000f00 */
[----:B------:R-:W-:Y:S01]  /*6890*/  IMAD.U32 R6, RZ, RZ, UR6 ;  /* 0x00000006ff067e24 */ /* 0x000fe2000f8e00ff */
[----:B-----5:R-:W-:Y:S01]  /*68a0*/  MOV R11, UR5 ;  /* 0x00000005000b7c02 */ /* 0x020fe20008000f00 */
[----:B------:R-:W-:Y:S02]  /*68b0*/  IMAD.U32 R10, RZ, RZ, UR4 ;  /* 0x00000004ff0a7e24 */ /* 0x000fe4000f8e00ff */
[----:B------:R-:W-:Y:S07]  /*68c0*/  LEPC R20, `(.L_x_116) ;  /* 0x000000001014794e */ /* 0x000fee0000000000 */
[----:B---34-:R-:W-:Y:S05]  /*68d0*/  CALL.ABS.NOINC R2 ;  /* 0x0000000002007343 */ /* 0x018fea0003c00000 */
.L_x_116:
[----:B-1-3--:R-:W-:Y:S01]  /*68e0*/  SHF.L.U32 R3, R40, 0x10, RZ ;  /* 0x0000001028037819 */ /* 0x00afe200000006ff */
[----:B------:R-:W-:Y:S05]  /*68f0*/  WARPSYNC.ALL ;  /* 0x0000000000007948 */ /* 0x000fea0003800000 */
[----:B------:R-:W-:Y:S01]  /*6900*/  R2UR UR4, R34 ;  /* 0x00000000220472ca */ /* 0x000fe200000e0000 */
[----:B------:R-:W-:Y:S01]  /*6910*/  BSSY.RECONVERGENT B0, `(.L_x_117) ;  /* 0x0000050000007945 */ /* 0x000fe20003800200 */
[----:B------:R-:W-:Y:S02]  /*6920*/  SHF.L.U32 R20, R42, 0x10, RZ ;  /* 0x000000102a147819 */ /* 0x000fe400000006ff */
[----:B------:R-:W-:Y:S02]  /*6930*/  SHF.L.U32 R75, R69, 0x1, RZ ;  /* 0x00000001454b7819 */ /* 0x000fe400000006ff */
[----:B------:R-:W-:Y:S07]  /*6940*/  ISETP.NE.AND P0, PT, R70, RZ, PT ;  /* 0x000000ff4600720c */ /* 0x000fee0003f05270 */
[----:B------:R-:W1:Y:S02]  /*6950*/  LDTM.16dp256bit.x4 R4, tmem[UR4] ;  /* 0x00000004000479ee */ /* 0x000e640008120000 */
[C---:B-1----:R-:W-:Y:S01]  /*6960*/  FMUL R0, R33.reuse, R4 ;  /* 0x0000000421007220 */ /* 0x042fe20000400000 */
[----:B------:R-:W-:Y:S01]  /*6970*/  LOP3.LUT R4, R40, 0xffff0000, RZ, 0xc0, !PT ;  /* 0xffff000028047812 */ /* 0x000fe200078ec0ff */
[----:B------:R-:W-:Y:S01]  /*6980*/  FMUL R2, R33, R5 ;  /* 0x0000000521027220 */ /* 0x000fe20000400000 */
[----:B------:R-:W-:Y:S01]  /*6990*/  SHF.L.U32 R5, R41, 0x10, RZ ;  /* 0x0000001029057819 */ /* 0x000fe200000006ff */
[----:B------:R-:W-:Y:S01]  /*69a0*/  FFMA R0, R35, R3, R0 ;  /* 0x0000000323007223 */ /* 0x000fe20000000000 */
[----:B------:R-:W-:Y:S01]  /*69b0*/  FMUL R3, R33, R6 ;  /* 0x0000000621037220 */ /* 0x000fe20000400000 */
[----:B------:R-:W-:Y:S01]  /*69c0*/  LOP3.LUT R6, R41, 0xffff0000, RZ, 0xc0, !PT ;  /* 0xffff000029067812 */ /* 0x000fe200078ec0ff */
[----:B------:R-:W-:Y:S01]  /*69d0*/  FFMA R2, R35, R4, R2 ;  /* 0x0000000423027223 */ /* 0x000fe20000000002 */
[----:B------:R-:W-:Y:S01]  /*69e0*/  FMUL R7, R33, R7 ;  /* 0x0000000721077220 */ /* 0x000fe20000400000 */
[----:B------:R-:W-:Y:S01]  /*69f0*/  FFMA R3, R35, R5, R3 ;  /* 0x0000000523037223 */ /* 0x000fe20000000003 */
[C---:B------:R-:W-:Y:S01]  /*6a00*/  FMUL R4, R33.reuse, R8 ;  /* 0x0000000821047220 */ /* 0x040fe20000400000 */
[----:B------:R-:W-:Y:S01]  /*6a10*/  FMUL R5, R33, R9 ;  /* 0x0000000921057220 */ /* 0x000fe20000400000 */
[----:B------:R-:W-:Y:S01]  /*6a20*/  F2FP.BF16.F32.PACK_AB R36, R2, R0 ;  /* 0x000000000224723e */ /* 0x000fe200000010ff */
[C---:B------:R-:W-:Y:S01]  /*6a30*/  FFMA R7, R35.reuse, R6, R7 ;  /* 0x0000000623077223 */ /* 0x040fe20000000007 */
[----:B------:R-:W-:Y:S01]  /*6a40*/  LOP3.LUT R0, R42, 0xffff0000, RZ, 0xc0, !PT ;  /* 0xffff00002a007812 */ /* 0x000fe200078ec0ff */
[----:B------:R-:W-:Y:S01]  /*6a50*/  FFMA R4, R35, R20, R4 ;  /* 0x0000001423047223 */ /* 0x000fe20000000004 */
[----:B------:R-:W-:Y:S01]  /*6a60*/  SHF.L.U32 R2, R43, 0x10, RZ ;  /* 0x000000102b027819 */ /* 0x000fe200000006ff */
[----:B------:R-:W-:Y:S01]  /*6a70*/  FMUL R6, R33, R10 ;  /* 0x0000000a21067220 */ /* 0x000fe20000400000 */
[----:B------:R-:W-:Y:S01]  /*6a80*/  F2FP.BF16.F32.PACK_AB R37, R7, R3 ;  /* 0x000000030725723e */ /* 0x000fe200000010ff */
[----:B------:R-:W-:Y:S01]  /*6a90*/  FFMA R5, R35, R0, R5 ;  /* 0x0000000023057223 */ /* 0x000fe20000000005 */
[----:B------:R-:W-:Y:S01]  /*6aa0*/  LOP3.LUT R3, R43, 0xffff0000, RZ, 0xc0, !PT ;  /* 0xffff00002b037812 */ /* 0x000fe200078ec0ff */
[----:B------:R-:W-:Y:S01]  /*6ab0*/  FFMA R6, R35, R2, R6 ;  /* 0x0000000223067223 */ /* 0x000fe20000000006 */
[C---:B----4-:R-:W-:Y:S01]  /*6ac0*/  SHF.L.U32 R7, R48.reuse, 0x10, RZ ;  /* 0x0000001030077819 */ /* 0x050fe200000006ff */
[C---:B------:R-:W-:Y:S01]  /*6ad0*/  FMUL R11, R33.reuse, R11 ;  /* 0x0000000b210b7220 */ /* 0x040fe20000400000 */
[----:B------:R-:W-:Y:S01]  /*6ae0*/  LOP3.LUT R0, R48, 0xffff0000, RZ, 0xc0, !PT ;  /* 0xffff000030007812 */ /* 0x000fe200078ec0ff */
[----:B------:R-:W-:Y:S01]  /*6af0*/  FMUL R8, R33, R12 ;  /* 0x0000000c21087220 */ /* 0x000fe20000400000 */
[----:B------:R-:W-:Y:S01]  /*6b00*/  SHF.L.U32 R2, R49, 0x10, RZ ;  /* 0x0000001031027819 */ /* 0x000fe200000006ff */
[----:B------:R-:W-:Y:S01]  /*6b10*/  FMUL R9, R33, R13 ;  /* 0x0000000d21097220 */ /* 0x000fe20000400000 */
[----:B------:R-:W-:Y:S01]  /*6b20*/  F2FP.BF16.F32.PACK_AB R38, R5, R4 ;  /* 0x000000040526723e */ /* 0x000fe200000010ff */
[C---:B------:R-:W-:Y:S01]  /*6b30*/  FFMA R11, R35.reuse, R3, R11 ;  /* 0x00000003230b7223 */ /* 0x040fe2000000000b */
[----:B------:R-:W-:Y:S01]  /*6b40*/  MOV R5, UR56 ;  /* 0x0000003800057c02 */ /* 0x000fe20008000f00 */
[----:B------:R-:W-:Y:S01]  /*6b50*/  FFMA R8, R35, R7, R8 ;  /* 0x0000000723087223 */ /* 0x000fe20000000008 */
[----:B------:R-:W-:Y:S01]  /*6b60*/  SHF.L.U32 R3, R51, 0x10, RZ ;  /* 0x0000001033037819 */ /* 0x000fe200000006ff */
[----:B------:R-:W-:Y:S01]  /*6b70*/  FFMA R9, R35, R0, R9 ;  /* 0x0000000023097223 */ /* 0x000fe20000000009 */
[----:B------:R-:W-:Y:S01]  /*6b80*/  LOP3.LUT R0, R49, 0xffff0000, RZ, 0xc0, !PT ;  /* 0xffff000031007812 */ /* 0x000fe200078ec0ff */
[----:B------:R-:W-:Y:S01]  /*6b90*/  FMUL R10, R33, R14 ;  /* 0x0000000e210a7220 */ /* 0x000fe20000400000 */
[----:B------:R-:W-:Y:S01]  /*6ba0*/  LOP3.LUT R4, R51, 0xffff0000, RZ, 0xc0, !PT ;  /* 0xffff000033047812 */ /* 0x000fe200078ec0ff */
[C---:B------:R-:W-:Y:S01]  /*6bb0*/  FMUL R15, R33.reuse, R15 ;  /* 0x0000000f210f7220 */ /* 0x040fe20000400000 */
[----:B------:R-:W-:Y:S01]  /*6bc0*/  FMUL R12, R33, R16 ;  /* 0x00000010210c7220 */ /* 0x000fe20000400000 */
[C---:B------:R-:W-:Y:S01]  /*6bd0*/  FFMA R10, R35.reuse, R2, R10 ;  /* 0x00000002230a7223 */ /* 0x040fe2000000000a */
[C---:B------:R-:W-:Y:S01]  /*6be0*/  LOP3.LUT R2, R50.reuse, 0xffff0000, RZ, 0xc0, !PT ;  /* 0xffff000032027812 */ /* 0x040fe200078ec0ff */
[----:B------:R-:W-:Y:S01]  /*6bf0*/  FFMA R15, R35, R0, R15 ;  /* 0x00000000230f7223 */ /* 0x000fe2000000000f */
[----:B------:R-:W-:Y:S01]  /*6c00*/  SHF.L.U32 R0, R50, 0x10, RZ ;  /* 0x0000001032007819 */ /* 0x000fe200000006ff */
[C---:B------:R-:W-:Y:S01]  /*6c10*/  FMUL R13, R33.reuse, R17 ;  /* 0x00000011210d7220 */ /* 0x040fe20000400000 */
[C---:B------:R-:W-:Y:S01]  /*6c20*/  FMUL R14, R33.reuse, R18 ;  /* 0x00000012210e7220 */ /* 0x040fe20000400000 */
[----:B------:R-:W-:Y:S01]  /*6c30*/  FMUL R19, R33, R19 ;  /* 0x0000001321137220 */ /* 0x000fe20000400000 */
[----:B------:R-:W-:Y:S01]  /*6c40*/  LEA R5, R5, R64, 0xb ;  /* 0x0000004005057211 */ /* 0x000fe200078e58ff */
[C---:B------:R-:W-:Y:S01]  /*6c50*/  FFMA R12, R35.reuse, R0, R12 ;  /* 0x00000000230c7223 */ /* 0x040fe2000000000c */
[C---:B------:R-:W-:Y:S01]  /*6c60*/  FFMA R13, R35.reuse, R2, R13 ;  /* 0x00000002230d7223 */ /* 0x040fe2000000000d */
[C---:B------:R-:W-:Y:S01]  /*6c70*/  FFMA R14, R35.reuse, R3, R14 ;  /* 0x00000003230e7223 */ /* 0x040fe2000000000e */
[----:B------:R-:W-:Y:S01]  /*6c80*/  FFMA R19, R35, R4, R19 ;  /* 0x0000000423137223 */ /* 0x000fe20000000013 */
[----:B------:R-:W-:Y:S02]  /*6c90*/  F2FP.BF16.F32.PACK_AB R39, R11, R6 ;  /* 0x000000060b27723e */ /* 0x000fe400000010ff */
[----:B------:R-:W-:Y:S02]  /*6ca0*/  LEA R5, R5, UR48, 0x1 ;  /* 0x0000003005057c11 */ /* 0x000fe4000f8e08ff */
[----:B------:R-:W-:Y:S02]  /*6cb0*/  F2FP.BF16.F32.PACK_AB R8, R9, R8 ;  /* 0x000000080908723e */ /* 0x000fe400000010ff */
[----:B------:R-:W-:Y:S01]  /*6cc0*/  F2FP.BF16.F32.PACK_AB R9, R15, R10 ;  /* 0x0000000a0f09723e */ /* 0x000fe200000010ff */
[----:B------:R1:W-:Y:S01]  /*6cd0*/  STSM.16.M88.4 [R5+0x400], R36 ;  /* 0x0004002405007844 */ /* 0x0003e20000000200 */
[----:B------:R-:W-:Y:S02]  /*6ce0*/  F2FP.BF16.F32.PACK_AB R10, R13, R12 ;  /* 0x0000000c0d0a723e */ /* 0x000fe400000010ff */
[----:B------:R-:W-:Y:S02]  /*6cf0*/  F2FP.BF16.F32.PACK_AB R11, R19, R14 ;  /* 0x0000000e130b723e */ /* 0x000fe400000010ff */
[----:B------:R-:W-:Y:S05]  /*6d00*/  IADD3 R0, PT, PT, R75, 0x400, R5 ;  /* 0x000004004b007810 */ /* 0x000fea0007ffe005 */
[----:B------:R1:W-:Y:S01]  /*6d10*/  STSM.16.M88.4 [R0], R8 ;  /* 0x0000000800007844 */ /* 0x0003e20000000200 */
[----:B------:R-:W-:Y:S01]  /*6d20*/  @!PT LDS RZ, [RZ] ;  /* 0x00000000fffff984 */ /* 0x000fe20000000800 */
[----:B------:R-:W-:Y:S01]  /*6d30*/  @!PT LDS RZ, [RZ] ;  /* 0x00000000fffff984 */ /* 0x000fe20000000800 */
[----:B------:R-:W-:Y:S01]  /*6d40*/  @!PT LDS RZ, [RZ] ;  /* 0x00000000fffff984 */ /* 0x000fe20000000800 */
[----:B------:R-:W-:Y:S01]  /*6d50*/  @!PT LDS RZ, [RZ] ;  /* 0x00000000fffff984 */ /* 0x000fe20000000800 */
[----:B------:R2:W-:Y:S07]  /*6d60*/  MEMBAR.ALL.CTA ;  /* 0x0000000000007992 */ /* 0x0005ee0000008000 */
[----:B--2---:R-:W2:Y:S02]  /*6d70*/  FENCE.VIEW.ASYNC.S ;  /* 0x00000000000073c6 */ /* 0x004ea40000000000 */
[----:B--2---:R-:W-:Y:S06]  /*6d80*/  BAR.SYNC.DEFER_BLOCKING 0x1, 0x80 ;  /* 0x0042000000007b1d */ /* 0x004fec0000010000 */
[----:B------:R-:W-:Y:S05]  /*6d90*/  @P0 BRA `(.L_x_118) ;  /* 0x00000000001c0947 */ /* 0x000fea0003800000 */
[----:B------:R-:W-:Y:S02]  /*6da0*/  UIADD3 UR6, UP0, UPT, UR54, 0x680, URZ ;  /* 0x0000068036067890 */ /* 0x000fe4000ff1e0ff */
[----:B------:R-:W-:Y:S02]  /*6db0*/  ULEA UR4, UR56, UR48, 0xc ;  /* 0x0000003038047291 */ /* 0x000fe4000f8e60ff */
[----:B------:R-:W-:Y:S02]  /*6dc0*/  UIADD3.X UR7, UPT, UPT, URZ, UR55, URZ, UP0, !UPT ;  /* 0x00000037ff077290 */ /* 0x000fe400087fe4ff */
[----:B------:R-:W-:Y:S01]  /*6dd0*/  UIADD3 UR40, UPT, UPT, UR4, 0x400, URZ ;  /* 0x0000040004287890 */ /* 0x000fe2000fffe0ff */
[----:B------:R-:W-:Y:S08]  /*6de0*/  UMOV UR43, UR36 ;  /* 0x00000024002b7c82 */ /* 0x000ff00008000000 */
[----:B------:R2:W-:Y:S02]  /*6df0*/  UTMASTG.3D [UR40], [UR6] ;  /* 0x00000028060073b5 */ /* 0x0005e40008010000 */
[----:B--2---:R0:W-:Y:S02]  /*6e00*/  UTMACMDFLUSH ;  /* 0x00000000000079b7 */ /* 0x0041e40000000000 */
.L_x_118:
[----:B------:R-:W-:Y:S05]  /*6e10*/  BSYNC.RECONVERGENT B0 ;  /* 0x0000000000007941 */ /* 0x000fea0003800200 */
.L_x_117:
[----:B------:R-:W-:Y:S01]  /*6e20*/  UIADD3 UR40, UPT, UPT, UR56, 0x1, URZ ;  /* 0x0000000138287890 */ /* 0x000fe2000fffe0ff */
[----:B------:R-:W-:Y:S03]  /*6e30*/  BSSY.RECONVERGENT B0, `(.L_x_119) ;  /* 0x0000005000007945 */ /* 0x000fe60003800200 */
[----:B------:R-:W-:Y:S04]  /*6e40*/  UISETP.NE.AND UP0, UPT, UR40, 0x3, UPT ;  /* 0x000000032800788c */ /* 0x000fe8000bf05270 */
[----:B------:R-:W-:Y:S01]  /*6e50*/  USEL UR43, UR40, URZ, UP0 ;  /* 0x000000ff282b7287 */ /* 0x000fe20008000000 */
[----:B------:R-:W-:Y:S11]  /*6e60*/  @P0 BRA `(.L_x_120) ;  /* 0x0000000000040947 */ /* 0x000ff60003800000 */
[----:B------:R-:W-:Y:S04]  /*6e70*/  DEPBAR.LE SB0, 0x1 ;  /* 0x000080400000791a */ /* 0x000fe80000000000 */
.L_x_120:
[----:B------:R-:W-:Y:S05]  /*6e80*/  BSYNC.RECONVERGENT B0 ;  /* 0x0000000000007941 */ /* 0x000fea0003800200 */
.L_x_119:
[----:B------:R-:W-:Y:S01]  /*6e90*/  BAR.SYNC.DEFER_BLOCKING 0x1, 0x80 ;  /* 0x0042000000007b1d */ /* 0x000fe20000010000 */
[----:B------:R-:W-:Y:S01]  /*6ea0*/  ISETP.NE.AND P1, PT, R74, RZ, PT ;  /* 0x000000ff4a00720c */ /* 0x000fe20003f25270 */
[----:B------:R-:W-:Y:S01]  /*6eb0*/  UISETP.NE.AND UP0, UPT, UR50, URZ, UPT ;  /* 0x000000ff3200728c */ /* 0x000fe2000bf05270 */
[----:B------:R-:W-:Y:S11]  /*6ec0*/  LEA R2, R46, UR48, 0x3 ;  /* 0x000000302e027c11 */ /* 0x000ff6000f8e18ff */
[----:B------:R-:W-:Y:S01]  /*6ed0*/  @P1 SHF.L.U32 R3, R45, 0x1f, RZ ;  /* 0x0000001f2d031819 */ /* 0x000fe200000006ff */
[----:B------:R-:W-:Y:S06]  /*6ee0*/  BRA.U !UP0, `(.L_x_121) ;  /* 0x0000000108247547 */ /* 0x000fec000b800000 */
[----:B------:R-:W-:Y:S01]  /*6ef0*/  IMAD.U32 R4, RZ, RZ, UR49 ;  /* 0x00000031ff047e24 */ /* 0x000fe2000f8e00ff */
[----:B-1----:R-:W-:Y:S01]  /*6f00*/  MOV R0, UR37 ;  /* 0x0000002500007c02 */ /* 0x002fe20008000f00 */
[----:B------:R-:W-:Y:S03]  /*6f10*/  UIADD3 UR49, UPT, UPT, UR49, 0x1, URZ ;  /* 0x0000000131317890 */ /* 0x000fe6000fffe0ff */
[----:B------:R-:W-:Y:S01]  /*6f20*/  @P1 LEA R4, R4, UR48, 0x3 ;  /* 0x0000003004041c11 */ /* 0x000fe2000f8e18ff */
[----:B------:R-:W-:Y:S04]  /*6f30*/  UISETP.NE.AND UP0, UPT, UR49, 0x3, UPT ;  /* 0x000000033100788c */ /* 0x000fe8000bf05270 */
[----:B------:R-:W-:Y:S01]  /*6f40*/  @P1 VIADD R4, R4, 0x1b8 ;  /* 0x000001b804041836 */ /* 0x000fe20000000000 */
[----:B------:R-:W-:Y:S04]  /*6f50*/  USEL UR49, UR49, URZ, UP0 ;  /* 0x000000ff31317287 */ /* 0x000fe80008000000 */
[----:B------:R-:W-:Y:S04]  /*6f60*/  @P1 PRMT R0, R0, 0x654, R4 ;  /* 0x0000065400001816 */ /* 0x000fe80000000004 */
[----:B------:R2:W-:Y:S04]  /*6f70*/  @P1 SYNCS.ARRIVE.TRANS64.RED.A1T0 RZ, [R0+URZ], RZ ;  /* 0x000000ff00ff19a7 */ /* 0x0005e800081004ff */
.L_x_121:
[----:B------:R-:W3:Y:S01]  /*6f80*/  @P1 SYNCS.PHASECHK.TRANS64.TRYWAIT P0, [R2+URZ+0x1a0], R3 ;  /* 0x0001a003020015a7 */ /* 0x000ee200080011ff */
[----:B------:R-:W-:Y:S01]  /*6f90*/  BSSY B1, `(.L_x_122) ;  /* 0x0000013000017945 */ /* 0x000fe20003800000 */
[----:B---3--:R-:W-:Y:S03]  /*6fa0*/  @P1 SEL R47, RZ, 0x1, !P0 ;  /* 0x00000001ff2f1807 */ /* 0x008fe60004000000 */
[----:B------:R-:W-:Y:S05]  /*6fb0*/  @!P1 BRA `(.L_x_123) ;  /* 0x0000000000409947 */ /* 0x000fea0003800000 */
[----:B------:R-:W-:Y:S01]  /*6fc0*/  ISETP.NE.AND P1, PT, R76, RZ, PT ;  /* 0x000000ff4c00720c */ /* 0x000fe20003f25270 */
[----:B------:R-:W-:Y:S01]  /*6fd0*/  BSSY B0, `(.L_x_124) ;  /* 0x0000009000007945 */ /* 0x000fe20003800000 */
[----:B------:R-:W-:Y:S11]  /*6fe0*/  ISETP.NE.AND P0, PT, R47, RZ, PT ;  /* 0x000000ff2f00720c */ /* 0x000ff60003f05270 */
[----:B------:R-:W-:Y:S05]  /*6ff0*/  @P1 IMAD R3, R46, 0x800, R64 ;  /* 0x000008002e031824 */ /* 0x000fea00078e0240 */
[----:B------:R-:W-:Y:S05]  /*7000*/  @P1 LEA R3, R3, UR48, 0x1 ;  /* 0x0000003003031c11 */ /* 0x000fea000f8e08ff */
[----:B-12---:R-:W-:Y:S01]  /*7010*/  @P1 IMAD.IADD R0, R75, 0x1, R3 ;  /* 0x000000014b001824 */ /* 0x006fe200078e0203 */
[----:B------:R-:W-:Y:S06]  /*7020*/  @P0 BRA `(.L_x_125) ;  /* 0x00000000000c0947 */ /* 0x000fec0003800000 */
[----:B------:R-:W-:Y:S04]  /*7030*/  SHF.L.U32 R45, R45, 0x1f, RZ ;  /* 0x0000001f2d2d7819 */ /* 0x000fe800000006ff */
[----:B------:R-:W1:Y:S02]  /*7040*/  SYNCS.PHASECHK.TRANS64.TRYWAIT P0, [R2+URZ+0x1a0], R45 ;  /* 0x0001a02d020075a7 */ /* 0x000e6400080011ff */
[----:B-1----:R-:W-:Y:S05]  /*7050*/  @!P0 BRA `(.L_x_126) ;  /* 0x0000001c004c8947 */ /* 0x002fea0003800000 */
.L_x_125:
[----:B------:R-:W-:Y:S05]  /*7060*/  BSYNC B0 ;  /* 0x0000000000007941 */ /* 0x000fea0003800000 */
.L_x_124:
[----:B------:R-:W-:Y:S11]  /*7070*/  ISETP.NE.AND P0, PT, R76, RZ, PT ;  /* 0x000000ff4c00720c */ /* 0x000ff60003f05270 */
[----:B------:R-:W-:Y:S02]  /*7080*/  @!UPT UIADD3 URZ, UPT, UPT, URZ, URZ, URZ ;  /* 0x000000fffffff290 */ /* 0x000fe4000fffe0ff */
[----:B------:R-:W-:Y:S05]  /*7090*/  @P0 WARPSYNC.ALL ;  /* 0x0000000000000948 */ /* 0x000fea0003800000 */
[----:B------:R3:W4:Y:S04]  /*70a0*/  @P0 LDSM.16.M88.4 R40, [R3+0x400] ;  /* 0x000400000328083b */ /* 0x0007280000000200 */
[----:B------:R3:W2:Y:S02]  /*70b0*/  @P0 LDSM.16.M88.4 R48, [R0+0x400] ;  /* 0x000400000030083b */ /* 0x0006a40000000200 */
.L_x_123:
[----:B------:R-:W-:Y:S05]  /*70c0*/  BSYNC B1 ;  /* 0x0000000000017941 */ /* 0x000fea0003800000 */
.L_x_122:
[----:B-123--:R-:W-:Y:S05]  /*70d0*/  VIADD R0, R34, 0x20 ;  /* 0x0000002022007836 */ /* 0x00efea0000000000 */
[----:B------:R-:W-:Y:S04]  /*70e0*/  SHF.R.U32.HI R0, RZ, 0x15, R0 ;  /* 0x00000015ff007819 */ /* 0x000fe80000011600 */
[----:B------:R-:W-:Y:S11]  /*70f0*/  LOP3.LUT P0, RZ, R0, 0x3, R65, 0x48, !PT ;  /* 0x0000000300ff7812 */ /* 0x000ff60007804841 */
[----:B------:R-:W-:Y:S02]  /*7100*/  @!UPT UIADD3 URZ, UPT, UPT, URZ, URZ, URZ ;  /* 0x000000fffffff290 */ /* 0x000fe4000fffe0ff */
[----:B------:R-:W-:Y:S05]  /*7110*/  @!P0 BRA `(.L_x_127) ;  /* 0x0000000000408947 */ /* 0x000fea0003800000 */
[----:B------:R-:W1:Y:S01]  /*7120*/  LDCU.64 UR8, c[0x4][0x70] ;  /* 0x01000e00ff0877ac */ /* 0x000e620008000a00 */
[----:B------:R-:W-:Y:S01]  /*7130*/  MOV R3, 0x0 ;  /* 0x0000000000037802 */ /* 0x000fe20000000f00 */
[----:B------:R-:W-:Y:S02]  /*7140*/  HFMA2 R12, -RZ, RZ, 0, 5.9604644775390625e-08 ;  /* 0x00000001ff0c7431 */ /* 0x000fe400000001ff */
[----:B------:R-:W-:Y:S02]  /*7150*/  IMAD.MOV.U32 R8, RZ, RZ, 0x192 ;  /* 0x00000192ff087424 */ /* 0x000fe400078e00ff */
[----:B------:R-:W-:Y:S01]  /*7160*/  IMAD.MOV.U32 R13, RZ, RZ, RZ ;  /* 0x000000ffff0d7224 */ /* 0x000fe200078e00ff */
[----:B------:R-:W2:Y:S01]  /*7170*/  LDCU.64 UR6, c[0x4][0x78] ;  /* 0x01000f00ff0677ac */ /* 0x000ea20008000a00 */
[----:B------:R-:W3:Y:S01]  /*7180*/  LDC.64 R2, c[0x4][R3] ;  /* 0x0100000003027b82 */ /* 0x000ee20000000a00 */
[----:B------:R-:W5:Y:S01]  /*7190*/  LDCU.64 UR4, c[0x4][0x10] ;  /* 0x01000200ff0477ac */ /* 0x000f620008000a00 */
[----:B-1----:R-:W-:Y:S01]  /*71a0*/  MOV R5, UR9 ;  /* 0x0000000900057c02 */ /* 0x002fe20008000f00 */
[----:B------:R-:W-:Y:S01]  /*71b0*/  IMAD.U32 R4, RZ, RZ, UR8 ;  /* 0x00000008ff047e24 */ /* 0x000fe2000f8e00ff */
[----:B--2---:R-:W-:Y:S01]  /*71c0*/  MOV R7, UR7 ;  /* 0x0000000700077c02 */ /* 0x004fe20008000f00 */
[----:B------:R-:W-:Y:S01]  /*71d0*/  IMAD.U32 R6, RZ, RZ, UR6 ;  /* 0x00000006ff067e24 */ /* 0x000fe2000f8e00ff */
[----:B-----5:R-:W-:Y:S01]  /*71e0*/  MOV R11, UR5 ;  /* 0x00000005000b7c02 */ /* 0x020fe20008000f00 */
[----:B------:R-:W-:Y:S02]  /*71f0*/  IMAD.U32 R10, RZ, RZ, UR4 ;  /* 0x00000004ff0a7e24 */ /* 0x000fe4000f8e00ff */
[----:B------:R-:W-:Y:S07]  /*7200*/  LEPC R20, `(.L_x_127) ;  /* 0x000000001014794e */ /* 0x000fee0000000000 */
[----:B---34-:R-:W-:Y:S05]  /*7210*/  CALL.ABS.NOINC R2 ;  /* 0x0000000002007343 */ /* 0x018fea0003c00000 */
.L_x_127:
[----:B------:R-:W-:Y:S01]  /*7220*/  ISETP.NE.AND P0, PT, R70, RZ, PT ;  /* 0x000000ff4600720c */ /* 0x000fe20003f05270 */
[----:B------:R-:W-:Y:S05]  /*7230*/  WARPSYNC.ALL ;  /* 0x0000000000007948 */ /* 0x000fea0003800000 */
[----:B------:R-:W-:Y:S01]  /*7240*/  R2UR UR4, R34 ;  /* 0x00000000220472ca */ /* 0x000fe200000e0000 */
[----:B------:R-:W-:Y:S01]  /*7250*/  BSSY.RECONVERGENT B0, `(.L_x_128) ;  /* 0x0000056000007945 */ /* 0x000fe20003800200 */
[C---:B----4-:R-:W-:Y:S02]  /*7260*/  SHF.L.U32 R20, R40.reuse, 0x10, RZ ;  /* 0x0000001028147819 */ /* 0x050fe400000006ff */
[----:B------:R-:W-:Y:S02]  /*7270*/  LOP3.LUT R21, R40, 0xffff0000, RZ, 0xc0, !PT ;  /* 0xffff000028157812 */ /* 0x000fe400078ec0ff */
[C---:B------:R-:W-:Y:S02]  /*7280*/  SHF.L.U32 R34, R41.reuse, 0x10, RZ ;  /* 0x0000001029227819 */ /* 0x040fe400000006ff */
[----:B------:R-:W-:Y:S02]  /*7290*/  R2UR UR5, R44 ;  /* 0x000000002c0572ca */ /* 0x000fe400000e0000 */
[----:B------:R-:W-:Y:S02]  /*72a0*/  LOP3.LUT R36, R41, 0xffff0000, RZ, 0xc0, !PT ;  /* 0xffff000029247812 */ /* 0x000fe400078ec0ff */
[C---:B------:R-:W-:Y:S01]  /*72b0*/  SHF.L.U32 R37, R42.reuse, 0x10, RZ ;  /* 0x000000102a257819 */ /* 0x040fe200000006ff */
[----:B------:R-:W1:Y:S01]  /*72c0*/  LDTM.16dp256bit.x4 R4, tmem[UR4+0x20] ;  /* 0x00002004000479ee */ /* 0x000e620008120000 */
[----:B------:R-:W-:Y:S01]  /*72d0*/  LOP3.LUT R38, R42, 0xffff0000, RZ, 0xc0, !PT ;  /* 0xffff00002a267812 */ /* 0x000fe200078ec0ff */
[----:B------:R-:W-:Y:S01]  /*72e0*/  NOP ;  /* 0x0000000000007918 */ /* 0x000fe20000000000 */
[C---:B------:R-:W-:Y:S02]  /*72f0*/  SHF.L.U32 R39, R43.reuse, 0x10, RZ ;  /* 0x000000102b277819 */ /* 0x040fe400000006ff */
[----:B------:R-:W-:Y:S02]  /*7300*/  LOP3.LUT R40, R43, 0xffff0000, RZ, 0xc0, !PT ;  /* 0xffff00002b287812 */ /* 0x000fe400078ec0ff */
[C---:B------:R-:W-:Y:S01]  /*7310*/  SHF.L.U32 R41, R48.reuse, 0x10, RZ ;  /* 0x0000001030297819 */ /* 0x040fe200000006ff */
[----:B------:R-:W-:Y:S01]  /*7320*/  UIADD3 UR5, UPT, UPT, UR5, 0x220, URZ ;  /* 0x0000022005057890 */ /* 0x000fe2000fffe0ff */
[----:B------:R-:W-:Y:S02]  /*7330*/  LOP3.LUT R42, R48, 0xffff0000, RZ, 0xc0, !PT ;  /* 0xffff0000302a7812 */ /* 0x000fe400078ec0ff */
[C---:B------:R-:W-:Y:S01]  /*7340*/  SHF.L.U32 R43, R49.reuse, 0x10, RZ ;  /* 0x00000010312b7819 */ /* 0x040fe200000006ff */
[----:B------:R-:W-:Y:S01]  /*7350*/  UPRMT UR5, UR37, 0x654, UR5 ;  /* 0x0000065425057896 */ /* 0x000fe20008000005 */
[----:B------:R-:W-:Y:S02]  /*7360*/  LOP3.LUT R44, R49, 0xffff0000, RZ, 0xc0, !PT ;  /* 0xffff0000312c7812 */ /* 0x000fe400078ec0ff */
[C---:B------:R-:W-:Y:S02]  /*7370*/  SHF.L.U32 R45, R50.reuse, 0x10, RZ ;  /* 0x00000010322d7819 */ /* 0x040fe400000006ff */
[----:B------:R-:W-:Y:S02]  /*7380*/  LOP3.LUT R46, R50, 0xffff0000, RZ, 0xc0, !PT ;  /* 0xffff0000322e7812 */ /* 0x000fe400078ec0ff */
[C---:B------:R-:W-:Y:S02]  /*7390*/  SHF.L.U32 R47, R51.reuse, 0x10, RZ ;  /* 0x00000010332f7819 */ /* 0x040fe400000006ff */
[----:B-1----:R-:W-:Y:S01]  /*73a0*/  SYNCS.ARRIVE.TRANS64.RED.A1T0 RZ, [UR5], RZ ;  /* 0x000000ffffff79a7 */ /* 0x002fe20008100405 */
[----:B------:R-:W-:Y:S01]  /*73b0*/  LOP3.LUT R48, R51, 0xffff0000, RZ, 0xc0, !PT ;  /* 0xffff000033307812 */ /* 0x000fe200078ec0ff */
[C---:B------:R-:W-:Y:S01]  /*73c0*/  FMUL R4, R33.reuse, R4 ;  /* 0x0000000421047220 */ /* 0x040fe20000400000 */
[C---:B------:R-:W-:Y:S01]  /*73d0*/  FMUL R5, R33.reuse, R5 ;  /* 0x0000000521057220 */ /* 0x040fe20000400000 */
[C---:B------:R-:W-:Y:S01]  /*73e0*/  FMUL R6, R33.reuse, R6 ;  /* 0x0000000621067220 */ /* 0x040fe20000400000 */
[----:B------:R-:W-:Y:S01]  /*73f0*/  FMUL R7, R33, R7 ;  /* 0x0000000721077220 */ /* 0x000fe20000400000 */
[C---:B------:R-:W-:Y:S01]  /*7400*/  FFMA R4, R35.reuse, R20, R4 ;  /* 0x0000001423047223 */ /* 0x040fe20000000004 */
[C---:B------:R-:W-:Y:S01]  /*7410*/  FFMA R5, R35.reuse, R21, R5 ;  /* 0x0000001523057223 */ /* 0x040fe20000000005 */
[C---:B------:R-:W-:Y:S01]  /*7420*/  FFMA R6, R35.reuse, R34, R6 ;  /* 0x0000002223067223 */ /* 0x040fe20000000006 */
[----:B------:R-:W-:Y:S01]  /*7430*/  FFMA R7, R35, R36, R7 ;  /* 0x0000002423077223 */ /* 0x000fe20000000007 */
[C---:B------:R-:W-:Y:S01]  /*7440*/  FMUL R8, R33.reuse, R8 ;  /* 0x0000000821087220 */ /* 0x040fe20000400000 */
[----:B------:R-:W-:Y:S01]  /*7450*/  FMUL R9, R33, R9 ;  /* 0x0000000921097220 */ /* 0x000fe20000400000 */
[----:B------:R-:W-:Y:S01]  /*7460*/  F2FP.BF16.F32.PACK_AB R4, R5, R4 ;  /* 0x000000040504723e */ /* 0x000fe200000010ff */
[----:B------:R-:W-:Y:S01]  /*7470*/  FMUL R10, R33, R10 ;  /* 0x0000000a210a7220 */ /* 0x000fe20000400000 */
[----:B------:R-:W-:Y:S01]  /*7480*/  F2FP.BF16.F32.PACK_AB R5, R7, R6 ;  /* 0x000000060705723e */ /* 0x000fe200000010ff */
[C---:B------:R-:W-:Y:S01]  /*7490*/  FFMA R8, R35.reuse, R37, R8 ;  /* 0x0000002523087223 */ /* 0x040fe20000000008 */
[----:B------:R-:W-:Y:S01]  /*74a0*/  FFMA R9, R35, R38, R9 ;  /* 0x0000002623097223 */ /* 0x000fe20000000009 */
[C---:B------:R-:W-:Y:S01]  /*74b0*/  FMUL R11, R33.reuse, R11 ;  /* 0x0000000b210b7220 */ /* 0x040fe20000400000 */
[C---:B------:R-:W-:Y:S01]  /*74c0*/  FMUL R0, R33.reuse, R12 ;  /* 0x0000000c21007220 */ /* 0x040fe20000400000 */
[----:B------:R-:W-:Y:S01]  /*74d0*/  FMUL R2, R33, R13 ;  /* 0x0000000d21027220 */ /* 0x000fe20000400000 */
[----:B------:R-:W-:Y:S01]  /*74e0*/  FFMA R10, R35, R39, R10 ;  /* 0x00000027230a7223 */ /* 0x000fe2000000000a */
[----:B------:R-:W-:Y:S01]  /*74f0*/  FMUL R3, R33, R14 ;  /* 0x0000000e21037220 */ /* 0x000fe20000400000 */
[----:B------:R-:W-:Y:S01]  /*7500*/  F2FP.BF16.F32.PACK_AB R6, R9, R8 ;  /* 0x000000080906723e */ /* 0x000fe200000010ff */
[----:B------:R-:W-:Y:S01]  /*7510*/  FFMA R11, R35, R40, R11 ;  /* 0x00000028230b7223 */ /* 0x000fe2000000000b */
[C---:B------:R-:W-:Y:S01]  /*7520*/  FMUL R15, R33.reuse, R15 ;  /* 0x0000000f210f7220 */ /* 0x040fe20000400000 */
[----:B------:R-:W-:Y:S01]  /*7530*/  FMUL R12, R33, R16 ;  /* 0x00000010210c7220 */ /* 0x000fe20000400000 */
[----:B------:R-:W-:Y:S01]  /*7540*/  FFMA R0, R35, R41, R0 ;  /* 0x0000002923007223 */ /* 0x000fe20000000000 */
[----:B------:R-:W-:Y:S01]  /*7550*/  MOV R8, UR43 ;  /* 0x0000002b00087c02 */ /* 0x000fe20008000f00 */
[----:B------:R-:W-:Y:S01]  /*7560*/  FMUL R13, R33, R17 ;  /* 0x00000011210d7220 */ /* 0x000fe20000400000 */
[----:B------:R-:W-:Y:S01]  /*7570*/  FFMA R2, R35, R42, R2 ;  /* 0x0000002a23027223 */ /* 0x000fe20000000002 */
[----:B------:R-:W-:Y:S01]  /*7580*/  FMUL R14, R33, R18 ;  /* 0x00000012210e7220 */ /* 0x000fe20000400000 */
[C---:B------:R-:W-:Y:S01]  /*7590*/  FFMA R3, R35.reuse, R43, R3 ;  /* 0x0000002b23037223 */ /* 0x040fe20000000003 */
[----:B------:R-:W-:Y:S01]  /*75a0*/  FFMA R15, R35, R44, R15 ;  /* 0x0000002c230f7223 */ /* 0x000fe2000000000f */
[----:B------:R-:W-:Y:S01]  /*75b0*/  FMUL R19, R33, R19 ;  /* 0x0000001321137220 */ /* 0x000fe20000400000 */
[C---:B------:R-:W-:Y:S01]  /*75c0*/  FFMA R12, R35.reuse, R45, R12 ;  /* 0x0000002d230c7223 */ /* 0x040fe2000000000c */
[----:B------:R-:W-:Y:S01]  /*75d0*/  LEA R8, R8, R64, 0xb ;  /* 0x0000004008087211 */ /* 0x000fe200078e58ff */
        /* <DEDUP_REMOVED lines=22> */
[----:B------:R-:W-:Y:S02]  /*7740*/  UIADD3 UR5, UPT, UPT, UR41, 0x20, URZ ;  /* 0x0000002029057890 */ /* 0x000fe4000fffe0ff */
[----:B------:R-:W-:Y:S02]  /*7750*/  UIADD3 UR4, UPT, UPT, UR10, 0x400, URZ ;  /* 0x000004000a047890 */ /* 0x000fe4000fffe0ff */
[----:B------:R-:W-:Y:S01]  /*7760*/  UIADD3.X UR9, UPT, UPT, URZ, UR55, URZ, UP0, !UPT ;  /* 0x00000037ff097290 */ /* 0x000fe200087fe4ff */
[----:B------:R-:W-:Y:S01]  /*7770*/  UMOV UR6, UR42 ;  /* 0x0000002a00067c82 */ /* 0x000fe20008000000 */
[----:B------:R-:W-:Y:S07]  /*7780*/  UMOV UR7, UR36 ;  /* 0x0000002400077c82 */ /* 0x000fee0008000000 */
[----:B------:R2:W-:Y:S02]  /*7790*/  UTMASTG.3D [UR4], [UR8] ;  /* 0x00000004080073b5 */ /* 0x0005e40008010000 */
[----:B--2---:R0:W-:Y:S02]  /*77a0*/  UTMACMDFLUSH ;  /* 0x00000000000079b7 */ /* 0x0041e40000000000 */
.L_x_129:
[----:B------:R-:W-:Y:S05]  /*77b0*/  BSYNC.RECONVERGENT B0 ;  /* 0x0000000000007941 */ /* 0x000fea0003800200 */
.L_x_128:
[----:B------:R-:W-:Y:S01]  /*77c0*/  UIADD3 UR43, UPT, UPT, UR43, 0x1, URZ ;  /* 0x000000012b2b7890 */ /* 0x000fe2000fffe0ff */
[----:B------:R-:W-:Y:S03]  /*77d0*/  BSSY.RECONVERGENT B0, `(.L_x_130) ;  /* 0x0000008000007945 */ /* 0x000fe60003800200 */
[----:B------:R-:W-:Y:S04]  /*77e0*/  UISETP.NE.AND UP0, UPT, UR43, 0x3, UPT ;  /* 0x000000032b00788c */ /* 0x000fe8000bf05270 */
[----:B------:R-:W-:Y:S02]  /*77f0*/  UISETP.EQ.XOR UP1, UPT, UR40, 0x3, !UP0 ;  /* 0x000000032800788c */ /* 0x000fe4000c722a70 */
[----:B------:R-:W-:Y:S02]  /*7800*/  USEL UR56, UR43, URZ, UP0 ;  /* 0x000000ff2b387287 */ /* 0x000fe40008000000 */
[----:B------:R-:W-:Y:S04]  /*7810*/  USEL UR4, URZ, 0x1, !UP1 ;  /* 0x00000001ff047887 */ /* 0x000fe8000c800000 */
[----:B------:R-:W-:Y:S01]  /*7820*/  ULOP3.LUT UR51, UR51, UR4, URZ, 0x3c, !UPT ;  /* 0x0000000433337292 */ /* 0x000fe2000f8e3cff */
[----:B------:R-:W-:Y:S11]  /*7830*/  @P0 BRA `(.L_x_131) ;  /* 0x0000000000040947 */ /* 0x000ff60003800000 */
[----:B------:R-:W-:Y:S04]  /*7840*/  DEPBAR.LE SB0, 0x1 ;  /* 0x000080400000791a */ /* 0x000fe80000000000 */
.L_x_131:
[----:B------:R-:W-:Y:S05]  /*7850*/  BSYNC.RECONVERGENT B0 ;  /* 0x0000000000007941 */ /* 0x000fea0003800200 */
.L_x_130:
[----:B------:R-:W-:Y:S01]  /*7860*/  BAR.SYNC.DEFER_BLOCKING 0x1, 0x80 ;  /* 0x0042000000007b1d */ /* 0x000fe20000010000 */
[----:B------:R-:W-:Y:S01]  /*7870*/  UISETP.NE.AND UP0, UPT, UR50, -0x2, UPT ;  /* 0xfffffffe3200788c */ /* 0x000fe2000bf05270 */
[----:B------:R-:W-:Y:S08]  /*7880*/  IADD3 R31, PT, PT, R31, 0x1, RZ ;  /* 0x000000011f1f7810 */ /* 0x000ff00007ffe0ff */
[----:B------:R-:W-:Y:S05]  /*7890*/  BRA.U !UP0, `(.L_x_132) ;  /* 0x0000000108287547 */ /* 0x000fea000b800000 */
[----:B------:R-:W-:Y:S01]  /*78a0*/  ISETP.NE.AND P0, PT, R74, RZ, PT ;  /* 0x000000ff4a00720c */ /* 0x000fe20003f05270 */
[----:B------:R-:W-:Y:S01]  /*78b0*/  IMAD.U32 R2, RZ, RZ, UR49 ;  /* 0x00000031ff027e24 */ /* 0x000fe2000f8e00ff */
[----:B------:R-:W-:Y:S01]  /*78c0*/  UIADD3 UR49, UPT, UPT, UR49, 0x1, URZ ;  /* 0x0000000131317890 */ /* 0x000fe2000fffe0ff */
[----:B------:R-:W-:Y:S03]  /*78d0*/  IMAD.U32 R0, RZ, RZ, UR37 ;  /* 0x00000025ff007e24 */ /* 0x000fe6000f8e00ff */
[----:B------:R-:W-:Y:S04]  /*78e0*/  UISETP.NE.AND UP0, UPT, UR49, 0x3, UPT ;  /* 0x000000033100788c */ /* 0x000fe8000bf05270 */
[----:B------:R-:W-:Y:S03]  /*78f0*/  USEL UR49, UR49, URZ, UP0 ;  /* 0x000000ff31317287 */ /* 0x000fe60008000000 */
[----:B------:R-:W-:Y:S05]  /*7900*/  @P0 LEA R2, R2, UR48, 0x3 ;  /* 0x0000003002020c11 */ /* 0x000fea000f8e18ff */
[----:B------:R-:W-:Y:S05]  /*7910*/  @P0 VIADD R2, R2, 0x1b8 ;  /* 0x000001b802020836 */ /* 0x000fea0000000000 */
[----:B------:R-:W-:Y:S04]  /*7920*/  @P0 PRMT R0, R0, 0x654, R2 ;  /* 0x0000065400000816 */ /* 0x000fe80000000002 */
[----:B------:R2:W-:Y:S03]  /*7930*/  @P0 SYNCS.ARRIVE.TRANS64.RED.A1T0 RZ, [R0+URZ], RZ ;  /* 0x000000ff00ff09a7 */ /* 0x0005e600081004ff */
.L_x_132:
[----:B------:R-:W-:Y:S01]  /*7940*/  ISETP.NE.AND P2, PT, R71, RZ, PT ;  /* 0x000000ff4700720c */ /* 0x000fe20003f45270 */
[----:B------:R-:W-:Y:S01]  /*7950*/  UIADD3 UR50, UPT, UPT, UR50, 0x2, URZ ;  /* 0x0000000232327890 */ /* 0x000fe2000fffe0ff */
[----:B------:R-:W-:Y:S01]  /*7960*/  ISETP.NE.AND P0, PT, R73, 0x2, PT ;  /* 0x000000024900780c */ /* 0x000fe20003f05270 */
[----:B------:R-:W-:Y:S01]  /*7970*/  IMAD.IADD R20, R29, 0x1, R58 ;  /* 0x000000011d147824 */ /* 0x000fe200078e023a */
[----:B------:R-:W-:Y:S01]  /*7980*/  ISETP.NE.AND P1, PT, R31, 0x4, PT ;  /* 0x000000041f00780c */ /* 0x000fe20003f25270 */
[----:B------:R-:W-:Y:S01]  /*7990*/  IMAD.IADD R21, R30, 0x1, R59 ;  /* 0x000000011e157824 */ /* 0x000fe200078e023b */
[----:B------:R-:W-:Y:S02]  /*79a0*/  SEL R2, RZ, 0x1, P0 ;  /* 0x00000001ff027807 */ /* 0x000fe40000000000 */
[----:B--2---:R-:W-:Y:S02]  /*79b0*/  SEL R0, RZ, 0x1, P1 ;  /* 0x00000001ff007807 */ /* 0x004fe40000800000 */
[----:B------:R-:W-:Y:S02]  /*79c0*/  LOP3.LUT R67, R67, R2, RZ, 0x3c, !PT ;  /* 0x0000000243437212 */ /* 0x000fe400078e3cff */
[----:B------:R-:W-:Y:S02]  /*79d0*/  LOP3.LUT R68, R68, R0, RZ, 0x3c, !PT ;  /* 0x0000000044447212 */ /* 0x000fe400078e3cff */
[----:B------:R-:W-:Y:S02]  /*79e0*/  @P2 R2UR UR36, R66 ;  /* 0x00000000422422ca */ /* 0x000fe400000e0000 */
[----:B------:R-:W-:Y:S02]  /*79f0*/  SEL R73, R73, RZ, P0 ;  /* 0x000000ff49497207 */ /* 0x000fe40000000000 */
[----:B------:R-:W-:Y:S01]  /*7a00*/  SEL R31, R31, RZ, P1 ;  /* 0x000000ff1f1f7207 */ /* 0x000fe20000800000 */
[----:B------:R-:W-:Y:S10]  /*7a10*/  @P2 BRA `(.L_x_133) ;  /* 0xffffffdc00e02947 */ /* 0x000ff4000383ffff */
[----:B------:R-:W-:-:S09]  /*7a20*/  UISETP.NE.AND UP0, UPT, UR53, URZ, UPT ;  /* 0x000000ff3500728c */ /* 0x000fd2000bf05270 */
[----:B------:R-:W-:Y:S05]  /*7a30*/  BRA.U !UP0, `(.L_x_134) ;  /* 0x0000000108487547 */ /* 0x000fea000b800000 */
[----:B------:R-:W2:Y:S02]  /*7a40*/  LDCU.64 UR4, c[0x0][0x890] ;  /* 0x00011200ff0477ac */ /* 0x000ea40008000a00 */
[----:B--2---:R-:W-:-:S04]  /*7a50*/  UISETP.NE.U32.AND UP0, UPT, UR4, URZ, UPT ;  /* 0x000000ff0400728c */ /* 0x004fc8000bf05070 */
[----:B------:R-:W-:-:S09]  /*7a60*/  UISETP.NE.AND.EX UP0, UPT, UR5, URZ, UPT, UP0 ;  /* 0x000000ff0500728c */ /* 0x000fd2000bf05300 */
[----:B------:R-:W-:Y:S05]  /*7a70*/  BRA.U UP0, `(.L_x_135) ;  /* 0x00000001000c7547 */ /* 0x000fea000b800000 */
[----:B------:R-:W-:-:S13]  /*7a80*/  FSETP.NEU.AND P0, PT, R35, RZ, PT ;  /* 0x000000ff2300720b */ /* 0x000fda0003f0d000 */
[----:B------:R-:W-:Y:S05]  /*7a90*/  @!P0 EXIT ;  /* 0x000000000000894d */ /* 0x000fea0003800000 */
[----:B------:R-:W-:Y:S05]  /*7aa0*/  BRA `(.L_x_134) ;  /* 0x00000000002c7947 */ /* 0x000fea0003800000 */
.L_x_135:
[----:B------:R-:W-:Y:S01]  /*7ab0*/  ISETP.NE.AND P0, PT, R72, RZ, PT ;  /* 0x000000ff4800720c */ /* 0x000fe20003f05270 */
[----:B------:R-:W-:-:S12]  /*7ac0*/  BSSY.RECONVERGENT B0, `(.L_x_134) ;  /* 0x0000009000007945 */ /* 0x000fd80003800200 */
[----:B------:R-:W-:Y:S05]  /*7ad0*/  @P0 BRA `(.L_x_136) ;  /* 0x0000000000140947 */ /* 0x000fea0003800000 */
[----:B------:R-:W2:Y:S02]  /*7ae0*/  LDCU.64 UR4, c[0x0][0x888] ;  /* 0x00011100ff0477ac */ /* 0x000ea40008000a00 */
[----:B--2---:R-:W-:-:S04]  /*7af0*/  ISETP.NE.U32.AND P0, PT, RZ, UR4, PT ;  /* 0x00000004ff007c0c */ /* 0x004fc8000bf05070 */
[----:B------:R-:W-:-:S13]  /*7b00*/  ISETP.NE.AND.EX P0, PT, RZ, UR5, PT, P0 ;  /* 0x00000005ff007c0c */ /* 0x000fda000bf05300 */
[----:B------:R-:W-:Y:S05]  /*7b10*/  @!P0 EXIT ;  /* 0x000000000000894d */ /* 0x000fea0003800000 */
[----:B------:R-:W-:Y:S05]  /*7b20*/  BRA `(.L_x_137) ;  /* 0x0000000000087947 */ /* 0x000fea0003800000 */
.L_x_136:
[----:B------:R-:W-:-:S13]  /*7b30*/  FSETP.NEU.AND P0, PT, R35, RZ, PT ;  /* 0x000000ff2300720b */ /* 0x000fda0003f0d000 */
[----:B------:R-:W-:Y:S05]  /*7b40*/  @!P0 EXIT ;  /* 0x000000000000894d */ /* 0x000fea0003800000 */
.L_x_137:
[----:B------:R-:W-:Y:S05]  /*7b50*/  BSYNC.RECONVERGENT B0 ;  /* 0x0000000000007941 */ /* 0x000fea0003800200 */
.L_x_134:
[----:B------:R-:W-:Y:S01]  /*7b60*/  ULEA UR4, UR49, UR48, 0x3 ;  /* 0x0000003031047291 */ /* 0x000fe2000f8e18ff */
[----:B------:R-:W-:-:S04]  /*7b70*/  DEPBAR.LE SB0, 0x0 ;  /* 0x000080000000791a */ /* 0x000fc80000000000 */
[----:B------:R-:W-:-:S04]  /*7b80*/  UIADD3 UR4, UPT, UPT, UR4, 0x1b8, URZ ;  /* 0x000001b804047890 */ /* 0x000fc8000fffe0ff */
[----:B------:R-:W-:-:S09]  /*7b90*/  UPRMT UR4, UR37, 0x654, UR4 ;  /* 0x0000065425047896 */ /* 0x000fd20008000004 */
[----:B------:R-:W-:Y:S01]  /*7ba0*/  SYNCS.ARRIVE.TRANS64.RED.A1T0 RZ, [UR4], RZ ;  /* 0x000000ffffff79a7 */ /* 0x000fe20008100404 */
[----:B------:R-:W-:Y:S05]  /*7bb0*/  EXIT ;  /* 0x000000000000794d */ /* 0x000fea0003800000 */
.L_x_20:
[----:B--2---:R2:W1:Y:S02]  /*7bc0*/  SYNCS.PHASECHK.TRANS64.TRYWAIT P0, [R2+URZ+0x250], R3 ;  /* 0x00025003020075a7 */ /* 0x00446400080011ff */
[----:B-1----:R-:W-:Y:S05]  /*7bd0*/  @!P0 NANOSLEEP.SYNCS 0x989680 ;  /* 0x009896800000895d */ /* 0x002fea0003900000 */
[----:B------:R-:W1:Y:S02]  /*7be0*/  @!P0 SYNCS.PHASECHK.TRANS64 P0, [R2+URZ+0x250], R3 ;  /* 0x00025003020085a7 */ /* 0x000e6400080010ff */
[----:B-1----:R-:W-:Y:S05]  /*7bf0*/  @!P0 BRA `(.L_x_20) ;  /* 0xfffffffc00f08947 */ /* 0x002fea000383ffff */
[----:B------:R-:W-:Y:S05]  /*7c00*/  BRA `(.L_x_138) ;  /* 0xffffff9c00287947 */ /* 0x000fea000383ffff */
.L_x_23:
[----:B-1----:R-:W-:-:S07]  /*7c10*/  MOV R2, UR33 ;  /* 0x0000002100027c02 */ /* 0x002fce0008000f00 */
.L_x_139:
[----:B-1----:R1:W2:Y:S02]  /*7c20*/  SYNCS.PHASECHK.TRANS64.TRYWAIT P0, [R2+URZ+0xd0], R4 ;  /* 0x0000d004020075a7 */ /* 0x0022a400080011ff */
[----:B--2---:R-:W-:Y:S05]  /*7c30*/  @!P0 NANOSLEEP.SYNCS 0x989680 ;  /* 0x009896800000895d */ /* 0x004fea0003900000 */
[----:B------:R-:W2:Y:S02]  /*7c40*/  @!P0 SYNCS.PHASECHK.TRANS64 P0, [R2+URZ+0xd0], R4 ;  /* 0x0000d004020085a7 */ /* 0x000ea400080010ff */
[----:B--2---:R-:W-:Y:S05]  /*7c50*/  @!P0 BRA `(.L_x_139) ;  /* 0xfffffffc00f08947 */ /* 0x004fea000383ffff */
[----:B------:R-:W-:Y:S05]  /*7c60*/  BRA `(.L_x_22) ;  /* 0xffffff9c00787947 */ /* 0x000fea000383ffff */
.L_x_29:
[----:B-1----:R-:W-:-:S07]  /*7c70*/  MOV R2, UR17 ;  /* 0x0000001100027c02 */ /* 0x002fce0008000f00 */
.L_x_140:
[----:B-1----:R1:W2:Y:S02]  /*7c80*/  SYNCS.PHASECHK.TRANS64.TRYWAIT P0, [R2+URZ+0xd0], R4 ;  /* 0x0000d004020075a7 */ /* 0x0022a400080011ff */
[----:B--2---:R-:W-:Y:S05]  /*7c90*/  @!P0 NANOSLEEP.SYNCS 0x989680 ;  /* 0x009896800000895d */ /* 0x004fea0003900000 */
[----:B------:R-:W2:Y:S02]  /*7ca0*/  @!P0 SYNCS.PHASECHK.TRANS64 P0, [R2+URZ+0xd0], R4 ;  /* 0x0000d004020085a7 */ /* 0x000ea400080010ff */
[----:B--2---:R-:W-:Y:S05]  /*7cb0*/  @!P0 BRA `(.L_x_140) ;  /* 0xfffffffc00f08947 */ /* 0x004fea000383ffff */
[----:B------:R-:W-:Y:S05]  /*7cc0*/  BRA `(.L_x_28) ;  /* 0xffffffa0001c7947 */ /* 0x000fea000383ffff */
.L_x_33:
[----:B-1----:R1:W2:Y:S02]  /*7cd0*/  SYNCS.PHASECHK.TRANS64.TRYWAIT P0, [R2+URZ+0x1e0], R3 ;  /* 0x0001e003020075a7 */ /* 0x0022a400080011ff */
[----:B--2---:R-:W-:Y:S05]  /*7ce0*/  @!P0 NANOSLEEP.SYNCS 0x989680 ;  /* 0x009896800000895d */ /* 0x004fea0003900000 */
[----:B------:R-:W2:Y:S02]  /*7cf0*/  @!P0 SYNCS.PHASECHK.TRANS64 P0, [R2+URZ+0x1e0], R3 ;  /* 0x0001e003020085a7 */ /* 0x000ea400080010ff */
[----:B--2---:R-:W-:Y:S05]  /*7d00*/  @!P0 BRA `(.L_x_33) ;  /* 0xfffffffc00f08947 */ /* 0x004fea000383ffff */
[----:B------:R-:W-:Y:S05]  /*7d10*/  BRA `(.L_x_141) ;  /* 0xffffffa000a87947 */ /* 0x000fea000383ffff */
.L_x_37:
[----:B----4-:R-:W-:-:S07]  /*7d20*/  MOV R0, UR5 ;  /* 0x0000000500007c02 */ /* 0x010fce0008000f00 */
.L_x_142:
[----:B-1----:R1:W2:Y:S02]  /*7d30*/  SYNCS.PHASECHK.TRANS64.TRYWAIT P0, [R0+URZ], R2 ;  /* 0x00000002000075a7 */ /* 0x0022a400080011ff */
[----:B--2---:R-:W-:Y:S05]  /*7d40*/  @!P0 NANOSLEEP.SYNCS 0x989680 ;  /* 0x009896800000895d */ /* 0x004fea0003900000 */
[----:B------:R-:W2:Y:S02]  /*7d50*/  @!P0 SYNCS.PHASECHK.TRANS64 P0, [R0+URZ], R2 ;  /* 0x00000002000085a7 */ /* 0x000ea400080010ff */
[----:B--2---:R-:W-:Y:S05]  /*7d60*/  @!P0 BRA `(.L_x_142) ;  /* 0xfffffffc00f08947 */ /* 0x004fea000383ffff */
[----:B------:R-:W-:Y:S05]  /*7d70*/  BRA `(.L_x_143) ;  /* 0xffffffa800187947 */ /* 0x000fea000383ffff */
.L_x_38:
[----:B----4-:R-:W-:-:S07]  /*7d80*/  MOV R0, UR5 ;  /* 0x0000000500007c02 */ /* 0x010fce0008000f00 */
.L_x_144:
[----:B-1----:R1:W2:Y:S02]  /*7d90*/  SYNCS.PHASECHK.TRANS64.TRYWAIT P0, [R0+URZ], R3 ;  /* 0x00000003000075a7 */ /* 0x0022a400080011ff */
[----:B--2---:R-:W-:Y:S05]  /*7da0*/  @!P0 NANOSLEEP.SYNCS 0x989680 ;  /* 0x009896800000895d */ /* 0x004fea0003900000 */
[----:B------:R-:W2:Y:S02]  /*7db0*/  @!P0 SYNCS.PHASECHK.TRANS64 P0, [R0+URZ], R3 ;  /* 0x00000003000085a7 */ /* 0x000ea400080010ff */
[----:B--2---:R-:W-:Y:S05]  /*7dc0*/  @!P0 BRA `(.L_x_144) ;  /* 0xfffffffc00f08947 */ /* 0x004fea000383ffff */
[----:B------:R-:W-:Y:S05]  /*7dd0*/  BRA `(.L_x_145) ;  /* 0xffffffa800247947 */ /* 0x000fea000383ffff */
.L_x_39:
[----:B----4-:R-:W-:-:S07]  /*7de0*/  MOV R0, UR5 ;  /* 0x0000000500007c02 */ /* 0x010fce0008000f00 */
.L_x_146:
[----:B-1----:R1:W2:Y:S02]  /*7df0*/  SYNCS.PHASECHK.TRANS64.TRYWAIT P0, [R0+URZ], R3 ;  /* 0x00000003000075a7 */ /* 0x0022a400080011ff */
[----:B--2---:R-:W-:Y:S05]  /*7e00*/  @!P0 NANOSLEEP.SYNCS 0x989680 ;  /* 0x009896800000895d */ /* 0x004fea0003900000 */
[----:B------:R-:W2:Y:S02]  /*7e10*/  @!P0 SYNCS.PHASECHK.TRANS64 P0, [R0+URZ], R3 ;  /* 0x00000003000085a7 */ /* 0x000ea400080010ff */
[----:B--2---:R-:W-:Y:S05]  /*7e20*/  @!P0 BRA `(.L_x_146) ;  /* 0xfffffffc00f08947 */ /* 0x004fea000383ffff */
[----:B------:R-:W-:Y:S05]  /*7e30*/  BRA `(.L_x_147) ;  /* 0xffffffa800307947 */ /* 0x000fea000383ffff */
.L_x_40:
[----:B----4-:R-:W-:-:S07]  /*7e40*/  MOV R0, UR5 ;  /* 0x0000000500007c02 */ /* 0x010fce0008000f00 */
.L_x_148:
[----:B-1----:R1:W2:Y:S02]  /*7e50*/  SYNCS.PHASECHK.TRANS64.TRYWAIT P0, [R0+URZ], R3 ;  /* 0x00000003000075a7 */ /* 0x0022a400080011ff */
[----:B--2---:R-:W-:Y:S05]  /*7e60*/  @!P0 NANOSLEEP.SYNCS 0x989680 ;  /* 0x009896800000895d */ /* 0x004fea0003900000 */
[----:B------:R-:W2:Y:S02]  /*7e70*/  @!P0 SYNCS.PHASECHK.TRANS64 P0, [R0+URZ], R3 ;  /* 0x00000003000085a7 */ /* 0x000ea400080010ff */
[----:B--2---:R-:W-:Y:S05]  /*7e80*/  @!P0 BRA `(.L_x_148) ;  /* 0xfffffffc00f08947 */ /* 0x004fea000383ffff */
[----:B------:R-:W-:Y:S05]  /*7e90*/  BRA `(.L_x_149) ;  /* 0xffffffa8003c7947 */ /* 0x000fea000383ffff */
.L_x_41:
[----:B----4-:R-:W-:-:S07]  /*7ea0*/  MOV R0, UR5 ;  /* 0x0000000500007c02 */ /* 0x010fce0008000f00 */
.L_x_150:
[----:B-1----:R1:W2:Y:S02]  /*7eb0*/  SYNCS.PHASECHK.TRANS64.TRYWAIT P0, [R0+URZ], R3 ;  /* 0x00000003000075a7 */ /* 0x0022a400080011ff */
[----:B--2---:R-:W-:Y:S05]  /*7ec0*/  @!P0 NANOSLEEP.SYNCS 0x989680 ;  /* 0x009896800000895d */ /* 0x004fea0003900000 */
[----:B------:R-:W2:Y:S02]  /*7ed0*/  @!P0 SYNCS.PHASECHK.TRANS64 P0, [R0+URZ], R3 ;  /* 0x00000003000085a7 */ /* 0x000ea400080010ff */
[----:B--2---:R-:W-:Y:S05]  /*7ee0*/  @!P0 BRA `(.L_x_150) ;  /* 0xfffffffc00f08947 */ /* 0x004fea000383ffff */
[----:B------:R-:W-:Y:S05]  /*7ef0*/  BRA `(.L_x_151) ;  /* 0xffffffa800487947 */ /* 0x000fea000383ffff */
.L_x_42:
[----:B----4-:R-:W-:-:S07]  /*7f00*/  MOV R0, UR5 ;  /* 0x0000000500007c02 */ /* 0x010fce0008000f00 */
.L_x_152:
[----:B-1----:R1:W2:Y:S02]  /*7f10*/  SYNCS.PHASECHK.TRANS64.TRYWAIT P0, [R0+URZ], R3 ;  /* 0x00000003000075a7 */ /* 0x0022a400080011ff */
[----:B--2---:R-:W-:Y:S05]  /*7f20*/  @!P0 NANOSLEEP.SYNCS 0x989680 ;  /* 0x009896800000895d */ /* 0x004fea0003900000 */
[----:B------:R-:W2:Y:S02]  /*7f30*/  @!P0 SYNCS.PHASECHK.TRANS64 P0, [R0+URZ], R3 ;  /* 0x00000003000085a7 */ /* 0x000ea400080010ff */
[----:B--2---:R-:W-:Y:S05]  /*7f40*/  @!P0 BRA `(.L_x_152) ;  /* 0xfffffffc00f08947 */ /* 0x004fea000383ffff */
[----:B------:R-:W-:Y:S05]  /*7f50*/  BRA `(.L_x_153) ;  /* 0xffffffa800547947 */ /* 0x000fea000383ffff */
.L_x_43:
[----:B----4-:R-:W-:-:S07]  /*7f60*/  MOV R0, UR5 ;  /* 0x0000000500007c02 */ /* 0x010fce0008000f00 */
.L_x_154:
[----:B-1----:R1:W2:Y:S02]  /*7f70*/  SYNCS.PHASECHK.TRANS64.TRYWAIT P0, [R0+URZ], R3 ;  /* 0x00000003000075a7 */ /* 0x0022a400080011ff */
[----:B--2---:R-:W-:Y:S05]  /*7f80*/  @!P0 NANOSLEEP.SYNCS 0x989680 ;  /* 0x009896800000895d */ /* 0x004fea0003900000 */
[----:B------:R-:W2:Y:S02]  /*7f90*/  @!P0 SYNCS.PHASECHK.TRANS64 P0, [R0+URZ], R3 ;  /* 0x00000003000085a7 */ /* 0x000ea400080010ff */
[----:B--2---:R-:W-:Y:S05]  /*7fa0*/  @!P0 BRA `(.L_x_154) ;  /* 0xfffffffc00f08947 */ /* 0x004fea000383ffff */
[----:B------:R-:W-:Y:S05]  /*7fb0*/  BRA `(.L_x_155) ;  /* 0xffffffa800607947 */ /* 0x000fea000383ffff */
.L_x_44:
[----:B----4-:R-:W-:-:S07]  /*7fc0*/  MOV R0, UR5 ;  /* 0x0000000500007c02 */ /* 0x010fce0008000f00 */
.L_x_156:
[----:B-1----:R1:W2:Y:S02]  /*7fd0*/  SYNCS.PHASECHK.TRANS64.TRYWAIT P0, [R0+URZ], R3 ;  /* 0x00000003000075a7 */ /* 0x0022a400080011ff */
[----:B--2---:R-:W-:Y:S05]  /*7fe0*/  @!P0 NANOSLEEP.SYNCS 0x989680 ;  /* 0x009896800000895d */ /* 0x004fea0003900000 */
[----:B------:R-:W2:Y:S02]  /*7ff0*/  @!P0 SYNCS.PHASECHK.TRANS64 P0, [R0+URZ], R3 ;  /* 0x00000003000085a7 */ /* 0x000ea400080010ff */
[----:B--2---:R-:W-:Y:S05]  /*8000*/  @!P0 BRA `(.L_x_156) ;  /* 0xfffffffc00f08947 */ /* 0x004fea000383ffff */
[----:B------:R-:W-:Y:S05]  /*8010*/  BRA `(.L_x_157) ;  /* 0xffffffa8006c7947 */ /* 0x000fea000383ffff */
.L_x_45:
[----:B----4-:R-:W-:-:S07]  /*8020*/  MOV R0, UR5 ;  /* 0x0000000500007c02 */ /* 0x010fce0008000f00 */
.L_x_158:
[----:B-1----:R1:W2:Y:S02]  /*8030*/  SYNCS.PHASECHK.TRANS64.TRYWAIT P0, [R0+URZ], R3 ;  /* 0x00000003000075a7 */ /* 0x0022a400080011ff */
[----:B--2---:R-:W-:Y:S05]  /*8040*/  @!P0 NANOSLEEP.SYNCS 0x989680 ;  /* 0x009896800000895d */ /* 0x004fea0003900000 */
[----:B------:R-:W2:Y:S02]  /*8050*/  @!P0 SYNCS.PHASECHK.TRANS64 P0, [R0+URZ], R3 ;  /* 0x00000003000085a7 */ /* 0x000ea400080010ff */
[----:B--2---:R-:W-:Y:S05]  /*8060*/  @!P0 BRA `(.L_x_158) ;  /* 0xfffffffc00f08947 */ /* 0x004fea000383ffff */
[----:B------:R-:W-:Y:S05]  /*8070*/  BRA `(.L_x_159) ;  /* 0xffffffa800787947 */ /* 0x000fea000383ffff */
.L_x_46:
[----:B----4-:R-:W-:-:S07]  /*8080*/  MOV R0, UR5 ;  /* 0x0000000500007c02 */ /* 0x010fce0008000f00 */
.L_x_160:
[----:B-1----:R1:W2:Y:S02]  /*8090*/  SYNCS.PHASECHK.TRANS64.TRYWAIT P0, [R0+URZ], R3 ;  /* 0x00000003000075a7 */ /* 0x0022a400080011ff */
[----:B--2---:R-:W-:Y:S05]  /*80a0*/  @!P0 NANOSLEEP.SYNCS 0x989680 ;  /* 0x009896800000895d */ /* 0x004fea0003900000 */
[----:B------:R-:W2:Y:S02]  /*80b0*/  @!P0 SYNCS.PHASECHK.TRANS64 P0, [R0+URZ], R3 ;  /* 0x00000003000085a7 */ /* 0x000ea400080010ff */
[----:B--2---:R-:W-:Y:S05]  /*80c0*/  @!P0 BRA `(.L_x_160) ;  /* 0xfffffffc00f08947 */ /* 0x004fea000383ffff */
[----:B------:R-:W-:Y:S05]  /*80d0*/  BRA `(.L_x_161) ;  /* 0xffffffa800847947 */ /* 0x000fea000383ffff */
.L_x_47:
[----:B----4-:R-:W-:-:S07]  /*80e0*/  MOV R0, UR5 ;  /* 0x0000000500007c02 */ /* 0x010fce0008000f00 */
.L_x_162:
[----:B-1----:R1:W2:Y:S02]  /*80f0*/  SYNCS.PHASECHK.TRANS64.TRYWAIT P0, [R0+URZ], R3 ;  /* 0x00000003000075a7 */ /* 0x0022a400080011ff */
[----:B--2---:R-:W-:Y:S05]  /*8100*/  @!P0 NANOSLEEP.SYNCS 0x989680 ;  /* 0x009896800000895d */ /* 0x004fea0003900000 */
[----:B------:R-:W2:Y:S02]  /*8110*/  @!P0 SYNCS.PHASECHK.TRANS64 P0, [R0+URZ], R3 ;  /* 0x00000003000085a7 */ /* 0x000ea400080010ff */
[----:B--2---:R-:W-:Y:S05]  /*8120*/  @!P0 BRA `(.L_x_162) ;  /* 0xfffffffc00f08947 */ /* 0x004fea000383ffff */
[----:B------:R-:W-:Y:S05]  /*8130*/  BRA `(.L_x_163) ;  /* 0xffffffa800907947 */ /* 0x000fea000383ffff */
.L_x_48:
[----:B----4-:R-:W-:-:S07]  /*8140*/  MOV R0, UR5 ;  /* 0x0000000500007c02 */ /* 0x010fce0008000f00 */
.L_x_164:
[----:B-1----:R1:W2:Y:S02]  /*8150*/  SYNCS.PHASECHK.TRANS64.TRYWAIT P0, [R0+URZ], R3 ;  /* 0x00000003000075a7 */ /* 0x0022a400080011ff */
[----:B--2---:R-:W-:Y:S05]  /*8160*/  @!P0 NANOSLEEP.SYNCS 0x989680 ;  /* 0x009896800000895d */ /* 0x004fea0003900000 */
[----:B------:R-:W2:Y:S02]  /*8170*/  @!P0 SYNCS.PHASECHK.TRANS64 P0, [R0+URZ], R3 ;  /* 0x00000003000085a7 */ /* 0x000ea400080010ff */
[----:B--2---:R-:W-:Y:S05]  /*8180*/  @!P0 BRA `(.L_x_164) ;  /* 0xfffffffc00f08947 */ /* 0x004fea000383ffff */
[----:B------:R-:W-:Y:S05]  /*8190*/  BRA `(.L_x_165) ;  /* 0xffffffa8009c7947 */ /* 0x000fea000383ffff */
.L_x_49:
[----:B----4-:R-:W-:-:S07]  /*81a0*/  MOV R0, UR5 ;  /* 0x0000000500007c02 */ /* 0x010fce0008000f00 */
.L_x_166:
[----:B-1----:R1:W2:Y:S02]  /*81b0*/  SYNCS.PHASECHK.TRANS64.TRYWAIT P0, [R0+URZ], R3 ;  /* 0x00000003000075a7 */ /* 0x0022a400080011ff */
[----:B--2---:R-:W-:Y:S05]  /*81c0*/  @!P0 NANOSLEEP.SYNCS 0x989680 ;  /* 0x009896800000895d */ /* 0x004fea0003900000 */
[----:B------:R-:W2:Y:S02]  /*81d0*/  @!P0 SYNCS.PHASECHK.TRANS64 P0, [R0+URZ], R3 ;  /* 0x00000003000085a7 */ /* 0x000ea400080010ff */
[----:B--2---:R-:W-:Y:S05]  /*81e0*/  @!P0 BRA `(.L_x_166) ;  /* 0xfffffffc00f08947 */ /* 0x004fea000383ffff */
[----:B------:R-:W-:Y:S05]  /*81f0*/  BRA `(.L_x_167) ;  /* 0xffffffa800a87947 */ /* 0x000fea000383ffff */
.L_x_50:
[----:B----4-:R-:W-:-:S07]  /*8200*/  MOV R0, UR5 ;  /* 0x0000000500007c02 */ /* 0x010fce0008000f00 */
.L_x_168:
[----:B-1----:R1:W2:Y:S02]  /*8210*/  SYNCS.PHASECHK.TRANS64.TRYWAIT P0, [R0+URZ], R3 ;  /* 0x00000003000075a7 */ /* 0x0022a400080011ff */
[----:B--2---:R-:W-:Y:S05]  /*8220*/  @!P0 NANOSLEEP.SYNCS 0x989680 ;  /* 0x009896800000895d */ /* 0x004fea0003900000 */
[----:B------:R-:W2:Y:S02]  /*8230*/  @!P0 SYNCS.PHASECHK.TRANS64 P0, [R0+URZ], R3 ;  /* 0x00000003000085a7 */ /* 0x000ea400080010ff */
[----:B--2---:R-:W-:Y:S05]  /*8240*/  @!P0 BRA `(.L_x_168) ;  /* 0xfffffffc00f08947 */ /* 0x004fea000383ffff */
[----:B------:R-:W-:Y:S05]  /*8250*/  BRA `(.L_x_169) ;  /* 0xffffffa800b47947 */ /* 0x000fea000383ffff */
.L_x_51:
[----:B----4-:R-:W-:-:S07]  /*8260*/  MOV R0, UR5 ;  /* 0x0000000500007c02 */ /* 0x010fce0008000f00 */
.L_x_170:
[----:B-1----:R1:W2:Y:S02]  /*8270*/  SYNCS.PHASECHK.TRANS64.TRYWAIT P0, [R0+URZ], R3 ;  /* 0x00000003000075a7 */ /* 0x0022a400080011ff */
[----:B--2---:R-:W-:Y:S05]  /*8280*/  @!P0 NANOSLEEP.SYNCS 0x989680 ;  /* 0x009896800000895d */ /* 0x004fea0003900000 */
[----:B------:R-:W2:Y:S02]  /*8290*/  @!P0 SYNCS.PHASECHK.TRANS64 P0, [R0+URZ], R3 ;  /* 0x00000003000085a7 */ /* 0x000ea400080010ff */
[----:B--2---:R-:W-:Y:S05]  /*82a0*/  @!P0 BRA `(.L_x_170) ;  /* 0xfffffffc00f08947 */ /* 0x004fea000383ffff */
[----:B------:R-:W-:Y:S05]  /*82b0*/  BRA `(.L_x_171) ;  /* 0xffffffa800c07947 */ /* 0x000fea000383ffff */
.L_x_52:
[----:B----4-:R-:W-:-:S07]  /*82c0*/  MOV R0, UR5 ;  /* 0x0000000500007c02 */ /* 0x010fce0008000f00 */
.L_x_172:
[----:B-1----:R1:W2:Y:S02]  /*82d0*/  SYNCS.PHASECHK.TRANS64.TRYWAIT P0, [R0+URZ], R3 ;  /* 0x00000003000075a7 */ /* 0x0022a400080011ff */
[----:B--2---:R-:W-:Y:S05]  /*82e0*/  @!P0 NANOSLEEP.SYNCS 0x989680 ;  /* 0x009896800000895d */ /* 0x004fea0003900000 */
[----:B------:R-:W2:Y:S02]  /*82f0*/  @!P0 SYNCS.PHASECHK.TRANS64 P0, [R0+URZ], R3 ;  /* 0x00000003000085a7 */ /* 0x000ea400080010ff */
[----:B--2---:R-:W-:Y:S05]  /*8300*/  @!P0 BRA `(.L_x_172) ;  /* 0xfffffffc00f08947 */ /* 0x004fea000383ffff */
[----:B------:R-:W-:Y:S05]  /*8310*/  BRA `(.L_x_173) ;  /* 0xffffffa800cc7947 */ /* 0x000fea000383ffff */
.L_x_53:
[----:B----4-:R-:W-:-:S07]  /*8320*/  MOV R0, UR5 ;  /* 0x0000000500007c02 */ /* 0x010fce0008000f00 */
.L_x_174:
[----:B-1----:R1:W2:Y:S02]  /*8330*/  SYNCS.PHASECHK.TRANS64.TRYWAIT P0, [R0+URZ], R3 ;  /* 0x00000003000075a7 */ /* 0x0022a400080011ff */
[----:B--2---:R-:W-:Y:S05]  /*8340*/  @!P0 NANOSLEEP.SYNCS 0x989680 ;  /* 0x009896800000895d */ /* 0x004fea0003900000 */
[----:B------:R-:W2:Y:S02]  /*8350*/  @!P0 SYNCS.PHASECHK.TRANS64 P0, [R0+URZ], R3 ;  /* 0x00000003000085a7 */ /* 0x000ea400080010ff */
[----:B--2---:R-:W-:Y:S05]  /*8360*/  @!P0 BRA `(.L_x_174) ;  /* 0xfffffffc00f08947 */ /* 0x004fea000383ffff */
[----:B------:R-:W-:Y:S05]  /*8370*/  BRA `(.L_x_175) ;  /* 0xffffffa800d87947 */ /* 0x000fea000383ffff */
.L_x_54:
[----:B----4-:R-:W-:-:S07]  /*8380*/  MOV R0, UR5 ;  /* 0x0000000500007c02 */ /* 0x010fce0008000f00 */
.L_x_176:
[----:B-1----:R1:W2:Y:S02]  /*8390*/  SYNCS.PHASECHK.TRANS64.TRYWAIT P0, [R0+URZ], R3 ;  /* 0x00000003000075a7 */ /* 0x0022a400080011ff */
[----:B--2---:R-:W-:Y:S05]  /*83a0*/  @!P0 NANOSLEEP.SYNCS 0x989680 ;  /* 0x009896800000895d */ /* 0x004fea0003900000 */
[----:B------:R-:W2:Y:S02]  /*83b0*/  @!P0 SYNCS.PHASECHK.TRANS64 P0, [R0+URZ], R3 ;  /* 0x00000003000085a7 */ /* 0x000ea400080010ff */
[----:B--2---:R-:W-:Y:S05]  /*83c0*/  @!P0 BRA `(.L_x_176) ;  /* 0xfffffffc00f08947 */ /* 0x004fea000383ffff */
[----:B------:R-:W-:Y:S05]  /*83d0*/  BRA `(.L_x_177) ;  /* 0xffffffa800e47947 */ /* 0x000fea000383ffff */
.L_x_55:
[----:B----4-:R-:W-:-:S07]  /*83e0*/  MOV R0, UR5 ;  /* 0x0000000500007c02 */ /* 0x010fce0008000f00 */
.L_x_178:
[----:B-1----:R1:W2:Y:S02]  /*83f0*/  SYNCS.PHASECHK.TRANS64.TRYWAIT P0, [R0+URZ], R3 ;  /* 0x00000003000075a7 */ /* 0x0022a400080011ff */
[----:B--2---:R-:W-:Y:S05]  /*8400*/  @!P0 NANOSLEEP.SYNCS 0x989680 ;  /* 0x009896800000895d */ /* 0x004fea0003900000 */
[----:B------:R-:W2:Y:S02]  /*8410*/  @!P0 SYNCS.PHASECHK.TRANS64 P0, [R0+URZ], R3 ;  /* 0x00000003000085a7 */ /* 0x000ea400080010ff */
[----:B--2---:R-:W-:Y:S05]  /*8420*/  @!P0 BRA `(.L_x_178) ;  /* 0xfffffffc00f08947 */ /* 0x004fea000383ffff */
[----:B------:R-:W-:Y:S05]  /*8430*/  BRA `(.L_x_179) ;  /* 0xffffffa800f07947 */ /* 0x000fea000383ffff */
.L_x_56:
[----:B----4-:R-:W-:-:S07]  /*8440*/  MOV R0, UR5 ;  /* 0x0000000500007c02 */ /* 0x010fce0008000f00 */
.L_x_180:
[----:B-1----:R1:W2:Y:S02]  /*8450*/  SYNCS.PHASECHK.TRANS64.TRYWAIT P0, [R0+URZ], R3 ;  /* 0x00000003000075a7 */ /* 0x0022a400080011ff */
[----:B--2---:R-:W-:Y:S05]  /*8460*/  @!P0 NANOSLEEP.SYNCS 0x989680 ;  /* 0x009896800000895d */ /* 0x004fea0003900000 */
[----:B------:R-:W2:Y:S02]  /*8470*/  @!P0 SYNCS.PHASECHK.TRANS64 P0, [R0+URZ], R3 ;  /* 0x00000003000085a7 */ /* 0x000ea400080010ff */
[----:B--2---:R-:W-:Y:S05]  /*8480*/  @!P0 BRA `(.L_x_180) ;  /* 0xfffffffc00f08947 */ /* 0x004fea000383ffff */
[----:B------:R-:W-:Y:S05]  /*8490*/  BRA `(.L_x_181) ;  /* 0xffffffa800fc7947 */ /* 0x000fea000383ffff */
.L_x_57:
[----:B----4-:R-:W-:-:S07]  /*84a0*/  MOV R0, UR5 ;  /* 0x0000000500007c02 */ /* 0x010fce0008000f00 */
.L_x_182:
[----:B-1----:R1:W2:Y:S02]  /*84b0*/  SYNCS.PHASECHK.TRANS64.TRYWAIT P0, [R0+URZ], R3 ;  /* 0x00000003000075a7 */ /* 0x0022a400080011ff */
[----:B--2---:R-:W-:Y:S05]  /*84c0*/  @!P0 NANOSLEEP.SYNCS 0x989680 ;  /* 0x009896800000895d */ /* 0x004fea0003900000 */
[----:B------:R-:W2:Y:S02]  /*84d0*/  @!P0 SYNCS.PHASECHK.TRANS64 P0, [R0+URZ], R3 ;  /* 0x00000003000085a7 */ /* 0x000ea400080010ff */
[----:B--2---:R-:W-:Y:S05]  /*84e0*/  @!P0 BRA `(.L_x_182) ;  /* 0xfffffffc00f08947 */ /* 0x004fea000383ffff */
[----:B------:R-:W-:Y:S05]  /*84f0*/  BRA `(.L_x_183) ;  /* 0xffffffac00087947 */ /* 0x000fea000383ffff */
.L_x_58:
[----:B----4-:R-:W-:-:S07]  /*8500*/  MOV R0, UR5 ;  /* 0x0000000500007c02 */ /* 0x010fce0008000f00 */
.L_x_184:
[----:B-1----:R1:W2:Y:S02]  /*8510*/  SYNCS.PHASECHK.TRANS64.TRYWAIT P0, [R0+URZ], R3 ;  /* 0x00000003000075a7 */ /* 0x0022a400080011ff */
[----:B--2---:R-:W-:Y:S05]  /*8520*/  @!P0 NANOSLEEP.SYNCS 0x989680 ;  /* 0x009896800000895d */ /* 0x004fea0003900000 */
[----:B------:R-:W2:Y:S02]  /*8530*/  @!P0 SYNCS.PHASECHK.TRANS64 P0, [R0+URZ], R3 ;  /* 0x00000003000085a7 */ /* 0x000ea400080010ff */
[----:B--2---:R-:W-:Y:S05]  /*8540*/  @!P0 BRA `(.L_x_184) ;  /* 0xfffffffc00f08947 */ /* 0x004fea000383ffff */
[----:B------:R-:W-:Y:S05]  /*8550*/  BRA `(.L_x_185) ;  /* 0xffffffac00147947 */ /* 0x000fea000383ffff */
.L_x_59:
[----:B----4-:R-:W-:-:S07]  /*8560*/  MOV R0, UR5 ;  /* 0x0000000500007c02 */ /* 0x010fce0008000f00 */
.L_x_186:
[----:B-1----:R1:W2:Y:S02]  /*8570*/  SYNCS.PHASECHK.TRANS64.TRYWAIT P0, [R0+URZ], R3 ;  /* 0x00000003000075a7 */ /* 0x0022a400080011ff */
[----:B--2---:R-:W-:Y:S05]  /*8580*/  @!P0 NANOSLEEP.SYNCS 0x989680 ;  /* 0x009896800000895d */ /* 0x004fea0003900000 */
[----:B------:R-:W2:Y:S02]  /*8590*/  @!P0 SYNCS.PHASECHK.TRANS64 P0, [R0+URZ], R3 ;  /* 0x00000003000085a7 */ /* 0x000ea400080010ff */
[----:B--2---:R-:W-:Y:S05]  /*85a0*/  @!P0 BRA `(.L_x_186) ;  /* 0xfffffffc00f08947 */ /* 0x004fea000383ffff */
[----:B------:R-:W-:Y:S05]  /*85b0*/  BRA `(.L_x_187) ;  /* 0xffffffac00207947 */ /* 0x000fea000383ffff */
.L_x_60:
[----:B----4-:R-:W-:-:S07]  /*85c0*/  MOV R0, UR5 ;  /* 0x0000000500007c02 */ /* 0x010fce0008000f00 */
.L_x_188:
[----:B-1----:R1:W2:Y:S02]  /*85d0*/  SYNCS.PHASECHK.TRANS64.TRYWAIT P0, [R0+URZ], R3 ;  /* 0x00000003000075a7 */ /* 0x0022a400080011ff */
[----:B--2---:R-:W-:Y:S05]  /*85e0*/  @!P0 NANOSLEEP.SYNCS 0x989680 ;  /* 0x009896800000895d */ /* 0x004fea0003900000 */
[----:B------:R-:W2:Y:S02]  /*85f0*/  @!P0 SYNCS.PHASECHK.TRANS64 P0, [R0+URZ], R3 ;  /* 0x00000003000085a7 */ /* 0x000ea400080010ff */
[----:B--2---:R-:W-:Y:S05]  /*8600*/  @!P0 BRA `(.L_x_188) ;  /* 0xfffffffc00f08947 */ /* 0x004fea000383ffff */
[----:B------:R-:W-:Y:S05]  /*8610*/  BRA `(.L_x_189) ;  /* 0xffffffac002c7947 */ /* 0x000fea000383ffff */
.L_x_61:
[----:B----4-:R-:W-:-:S07]  /*8620*/  MOV R0, UR5 ;  /* 0x0000000500007c02 */ /* 0x010fce0008000f00 */
.L_x_190:
[----:B-1----:R1:W2:Y:S02]  /*8630*/  SYNCS.PHASECHK.TRANS64.TRYWAIT P0, [R0+URZ], R3 ;  /* 0x00000003000075a7 */ /* 0x0022a400080011ff */
[----:B--2---:R-:W-:Y:S05]  /*8640*/  @!P0 NANOSLEEP.SYNCS 0x989680 ;  /* 0x009896800000895d */ /* 0x004fea0003900000 */
[----:B------:R-:W2:Y:S02]  /*8650*/  @!P0 SYNCS.PHASECHK.TRANS64 P0, [R0+URZ], R3 ;  /* 0x00000003000085a7 */ /* 0x000ea400080010ff */
[----:B--2---:R-:W-:Y:S05]  /*8660*/  @!P0 BRA `(.L_x_190) ;  /* 0xfffffffc00f08947 */ /* 0x004fea000383ffff */
[----:B------:R-:W-:Y:S05]  /*8670*/  BRA `(.L_x_191) ;  /* 0xffffffac00387947 */ /* 0x000fea000383ffff */
.L_x_64:
[----:B-1----:R1:W2:Y:S02]  /*8680*/  SYNCS.PHASECHK.TRANS64.TRYWAIT P0, [R0+URZ+0x240], R4 ;  /* 0x00024004000075a7 */ /* 0x0022a400080011ff */
[----:B--2---:R-:W-:Y:S05]  /*8690*/  @!P0 NANOSLEEP.SYNCS 0x989680 ;  /* 0x009896800000895d */ /* 0x004fea0003900000 */
[----:B------:R-:W2:Y:S02]  /*86a0*/  @!P0 SYNCS.PHASECHK.TRANS64 P0, [R0+URZ+0x240], R4 ;  /* 0x00024004000085a7 */ /* 0x000ea400080010ff */
[----:B--2---:R-:W-:Y:S05]  /*86b0*/  @!P0 BRA `(.L_x_64) ;  /* 0xfffffffc00f08947 */ /* 0x004fea000383ffff */
[----:B------:R-:W-:Y:S05]  /*86c0*/  BRA `(.L_x_192) ;  /* 0xffffffac00947947 */ /* 0x000fea000383ffff */
.L_x_65:
[----:B------:R-:W-:-:S07]  /*86d0*/  MOV R0, UR5 ;  /* 0x0000000500007c02 */ /* 0x000fce0008000f00 */
.L_x_193:
[----:B-1----:R1:W2:Y:S02]  /*86e0*/  SYNCS.PHASECHK.TRANS64.TRYWAIT P0, [R0+URZ+0x1f0], R5 ;  /* 0x0001f005000075a7 */ /* 0x0022a400080011ff */
[----:B--2---:R-:W-:Y:S05]  /*86f0*/  @!P0 NANOSLEEP.SYNCS 0x989680 ;  /* 0x009896800000895d */ /* 0x004fea0003900000 */
[----:B------:R-:W2:Y:S02]  /*8700*/  @!P0 SYNCS.PHASECHK.TRANS64 P0, [R0+URZ+0x1f0], R5 ;  /* 0x0001f005000085a7 */ /* 0x000ea400080010ff */
[----:B--2---:R-:W-:Y:S05]  /*8710*/  @!P0 BRA `(.L_x_193) ;  /* 0xfffffffc00f08947 */ /* 0x004fea000383ffff */
[----:B------:R-:W-:Y:S05]  /*8720*/  BRA `(.L_x_194) ;  /* 0xffffffac00a47947 */ /* 0x000fea000383ffff */
.L_x_66:
[----:B-1----:R1:W2:Y:S02]  /*8730*/  SYNCS.PHASECHK.TRANS64.TRYWAIT P1, [R0+URZ+0x1e0], R4 ;  /* 0x0001e004000075a7 */ /* 0x0022a400080211ff */
[----:B--2---:R-:W-:Y:S05]  /*8740*/  @!P1 NANOSLEEP.SYNCS 0x989680 ;  /* 0x009896800000995d */ /* 0x004fea0003900000 */
[----:B------:R-:W2:Y:S02]  /*8750*/  @!P1 SYNCS.PHASECHK.TRANS64 P1, [R0+URZ+0x1e0], R4 ;  /* 0x0001e004000095a7 */ /* 0x000ea400080210ff */
[----:B--2---:R-:W-:Y:S05]  /*8760*/  @!P1 BRA `(.L_x_66) ;  /* 0xfffffffc00f09947 */ /* 0x004fea000383ffff */
[----:B------:R-:W-:Y:S05]  /*8770*/  BRA `(.L_x_195) ;  /* 0xffffffac00d47947 */ /* 0x000fea000383ffff */
.L_x_69:
[----:B------:R-:W-:-:S07]  /*8780*/  MOV R0, UR5 ;  /* 0x0000000500007c02 */ /* 0x000fce0008000f00 */
.L_x_196:
[----:B-1----:R1:W2:Y:S02]  /*8790*/  SYNCS.PHASECHK.TRANS64.TRYWAIT P0, [R0+URZ+0x1f0], R2 ;  /* 0x0001f002000075a7 */ /* 0x0022a400080011ff */
[----:B--2---:R-:W-:Y:S05]  /*87a0*/  @!P0 NANOSLEEP.SYNCS 0x989680 ;  /* 0x009896800000895d */ /* 0x004fea0003900000 */
[----:B------:R-:W2:Y:S02]  /*87b0*/  @!P0 SYNCS.PHASECHK.TRANS64 P0, [R0+URZ+0x1f0], R2 ;  /* 0x0001f002000085a7 */ /* 0x000ea400080010ff */
[----:B--2---:R-:W-:Y:S05]  /*87c0*/  @!P0 BRA `(.L_x_196) ;  /* 0xfffffffc00f08947 */ /* 0x004fea000383ffff */
[----:B------:R-:W-:Y:S05]  /*87d0*/  BRA `(.L_x_68) ;  /* 0xffffffb000287947 */ /* 0x000fea000383ffff */
.L_x_76:
[----:B-1----:R1:W2:Y:S02]  /*87e0*/  SYNCS.PHASECHK.TRANS64.TRYWAIT P1, [R0+URZ+0x1e0], R2 ;  /* 0x0001e002000075a7 */ /* 0x0022a400080211ff */
[----:B--2---:R-:W-:Y:S05]  /*87f0*/  @!P1 NANOSLEEP.SYNCS 0x989680 ;  /* 0x009896800000995d */ /* 0x004fea0003900000 */
[----:B------:R-:W2:Y:S02]  /*8800*/  @!P1 SYNCS.PHASECHK.TRANS64 P1, [R0+URZ+0x1e0], R2 ;  /* 0x0001e002000095a7 */ /* 0x000ea400080210ff */
[----:B--2---:R-:W-:Y:S05]  /*8810*/  @!P1 BRA `(.L_x_76) ;  /* 0xfffffffc00f09947 */ /* 0x004fea000383ffff */
[----:B------:R-:W-:Y:S05]  /*8820*/  BRA `(.L_x_197) ;  /* 0xffffffb400847947 */ /* 0x000fea000383ffff */
.L_x_77:
[----:B------:R-:W-:-:S07]  /*8830*/  MOV R2, UR8 ;  /* 0x0000000800027c02 */ /* 0x000fce0008000f00 */
.L_x_198:
[----:B-1----:R1:W2:Y:S02]  /*8840*/  SYNCS.PHASECHK.TRANS64.TRYWAIT P0, [R2+URZ+0x220], R0 ;  /* 0x00022000020075a7 */ /* 0x0022a400080011ff */
[----:B--2---:R-:W-:Y:S05]  /*8850*/  @!P0 NANOSLEEP.SYNCS 0x989680 ;  /* 0x009896800000895d */ /* 0x004fea0003900000 */
[----:B------:R-:W2:Y:S02]  /*8860*/  @!P0 SYNCS.PHASECHK.TRANS64 P0, [R2+URZ+0x220], R0 ;  /* 0x00022000020085a7 */ /* 0x000ea400080010ff */
[----:B--2---:R-:W-:Y:S05]  /*8870*/  @!P0 BRA `(.L_x_198) ;  /* 0xfffffffc00f08947 */ /* 0x004fea000383ffff */
[----:B------:R-:W-:Y:S05]  /*8880*/  BRA `(.L_x_199) ;  /* 0xffffffb400d47947 */ /* 0x000fea000383ffff */
.L_x_80:
[----:B------:R-:W-:Y:S07]  /*8890*/  MOV R0, UR7 ;  /* 0x0000000700007c02 */ /* 0x000fee0008000f00 */
.L_x_200:
[----:B-1----:R1:W2:Y:S02]  /*88a0*/  SYNCS.PHASECHK.TRANS64.TRYWAIT P0, [R0+URZ], R2 ;  /* 0x00000002000075a7 */ /* 0x0022a400080011ff */
[----:B--2---:R-:W-:Y:S05]  /*88b0*/  @!P0 NANOSLEEP.SYNCS 0x989680 ;  /* 0x009896800000895d */ /* 0x004fea0003900000 */
[----:B------:R-:W2:Y:S02]  /*88c0*/  @!P0 SYNCS.PHASECHK.TRANS64 P0, [R0+URZ], R2 ;  /* 0x00000002000085a7 */ /* 0x000ea400080010ff */
[----:B--2---:R-:W-:Y:S05]  /*88d0*/  @!P0 BRA `(.L_x_200) ;  /* 0xfffffffc00f08947 */ /* 0x004fea000383ffff */
[----:B------:R-:W-:Y:S05]  /*88e0*/  BRA `(.L_x_79) ;  /* 0xffffffb400f07947 */ /* 0x000fea000383ffff */
.L_x_83:
[----:B------:R-:W-:-:S07]  /*88f0*/  MOV R0, UR5 ;  /* 0x0000000500007c02 */ /* 0x000fce0008000f00 */
.L_x_201:
[----:B--2---:R2:W3:Y:S02]  /*8900*/  SYNCS.PHASECHK.TRANS64.TRYWAIT P0, [R0+URZ], R2 ;  /* 0x00000002000075a7 */ /* 0x0044e400080011ff */
[----:B---3--:R-:W-:Y:S05]  /*8910*/  @!P0 NANOSLEEP.SYNCS 0x989680 ;  /* 0x009896800000895d */ /* 0x008fea0003900000 */
[----:B------:R-:W3:Y:S02]  /*8920*/  @!P0 SYNCS.PHASECHK.TRANS64 P0, [R0+URZ], R2 ;  /* 0x00000002000085a7 */ /* 0x000ee400080010ff */
[----:B---3--:R-:W-:Y:S05]  /*8930*/  @!P0 BRA `(.L_x_201) ;  /* 0xfffffffc00f08947 */ /* 0x008fea000383ffff */
[----:B------:R-:W-:Y:S05]  /*8940*/  BRA `(.L_x_202) ;  /* 0xffffffb800a47947 */ /* 0x000fea000383ffff */
.L_x_84:
[----:B------:R-:W-:-:S07]  /*8950*/  MOV R0, UR5 ;  /* 0x0000000500007c02 */ /* 0x000fce0008000f00 */
.L_x_203:
[----:B-1----:R1:W2:Y:S02]  /*8960*/  SYNCS.PHASECHK.TRANS64.TRYWAIT P0, [R0+URZ], R3 ;  /* 0x00000003000075a7 */ /* 0x0022a400080011ff */
[----:B--2---:R-:W-:Y:S05]  /*8970*/  @!P0 NANOSLEEP.SYNCS 0x989680 ;  /* 0x009896800000895d */ /* 0x004fea0003900000 */
[----:B------:R-:W2:Y:S02]  /*8980*/  @!P0 SYNCS.PHASECHK.TRANS64 P0, [R0+URZ], R3 ;  /* 0x00000003000085a7 */ /* 0x000ea400080010ff */
[----:B--2---:R-:W-:Y:S05]  /*8990*/  @!P0 BRA `(.L_x_203) ;  /* 0xfffffffc00f08947 */ /* 0x004fea000383ffff */
[----:B------:R-:W-:Y:S05]  /*89a0*/  BRA `(.L_x_204) ;  /* 0xffffffb800b07947 */ /* 0x000fea000383ffff */
.L_x_85:
[----:B------:R-:W-:-:S07]  /*89b0*/  MOV R0, UR5 ;  /* 0x0000000500007c02 */ /* 0x000fce0008000f00 */
.L_x_205:
[----:B-1----:R1:W2:Y:S02]  /*89c0*/  SYNCS.PHASECHK.TRANS64.TRYWAIT P0, [R0+URZ], R3 ;  /* 0x00000003000075a7 */ /* 0x0022a400080011ff */
[----:B--2---:R-:W-:Y:S05]  /*89d0*/  @!P0 NANOSLEEP.SYNCS 0x989680 ;  /* 0x009896800000895d */ /* 0x004fea0003900000 */
[----:B------:R-:W2:Y:S02]  /*89e0*/  @!P0 SYNCS.PHASECHK.TRANS64 P0, [R0+URZ], R3 ;  /* 0x00000003000085a7 */ /* 0x000ea400080010ff */
[----:B--2---:R-:W-:Y:S05]  /*89f0*/  @!P0 BRA `(.L_x_205) ;  /* 0xfffffffc00f08947 */ /* 0x004fea000383ffff */
[----:B------:R-:W-:Y:S05]  /*8a00*/  BRA `(.L_x_206) ;  /* 0xffffffb800bc7947 */ /* 0x000fea000383ffff */
.L_x_86:
[----:B-1----:R-:W-:-:S07]  /*8a10*/  MOV R0, UR7 ;  /* 0x0000000700007c02 */ /* 0x002fce0008000f00 */
.L_x_207:
[----:B-1----:R1:W2:Y:S02]  /*8a20*/  SYNCS.PHASECHK.TRANS64.TRYWAIT P0, [R0+URZ], R2 ;  /* 0x00000002000075a7 */ /* 0x0022a400080011ff */
[----:B--2---:R-:W-:Y:S05]  /*8a30*/  @!P0 NANOSLEEP.SYNCS 0x989680 ;  /* 0x009896800000895d */ /* 0x004fea0003900000 */
[----:B------:R-:W2:Y:S02]  /*8a40*/  @!P0 SYNCS.PHASECHK.TRANS64 P0, [R0+URZ], R2 ;  /* 0x00000002000085a7 */ /* 0x000ea400080010ff */
[----:B--2---:R-:W-:Y:S05]  /*8a50*/  @!P0 BRA `(.L_x_207) ;  /* 0xfffffffc00f08947 */ /* 0x004fea000383ffff */
[----:B------:R-:W-:Y:S05]  /*8a60*/  BRA `(.L_x_208) ;  /* 0xffffffb800c87947 */ /* 0x000fea000383ffff */
.L_x_91:
[----:B--2---:R2:W3:Y:S02]  /*8a70*/  SYNCS.PHASECHK.TRANS64.TRYWAIT P0, [R0+URZ+0x1e0], R2 ;  /* 0x0001e002000075a7 */ /* 0x0044e400080011ff */
[----:B---3--:R-:W-:Y:S05]  /*8a80*/  @!P0 NANOSLEEP.SYNCS 0x989680 ;  /* 0x009896800000895d */ /* 0x008fea0003900000 */
[----:B------:R-:W3:Y:S02]  /*8a90*/  @!P0 SYNCS.PHASECHK.TRANS64 P0, [R0+URZ+0x1e0], R2 ;  /* 0x0001e002000085a7 */ /* 0x000ee400080010ff */
[----:B---3--:R-:W-:Y:S05]  /*8aa0*/  @!P0 BRA `(.L_x_91) ;  /* 0xfffffffc00f08947 */ /* 0x008fea000383ffff */
[----:B------:R-:W-:Y:S05]  /*8ab0*/  BRA `(.L_x_209) ;  /* 0xffffffbc00c07947 */ /* 0x000fea000383ffff */
.L_x_94:
[----:B------:R-:W-:Y:S07]  /*8ac0*/  MOV R0, UR7 ;  /* 0x0000000700007c02 */ /* 0x000fee0008000f00 */
.L_x_210:
[----:B--2---:R2:W3:Y:S02]  /*8ad0*/  SYNCS.PHASECHK.TRANS64.TRYWAIT P0, [R0+URZ+0x1d8], R2 ;  /* 0x0001d802000075a7 */ /* 0x0044e400080011ff */
[----:B---3--:R-:W-:Y:S05]  /*8ae0*/  @!P0 NANOSLEEP.SYNCS 0x989680 ;  /* 0x009896800000895d */ /* 0x008fea0003900000 */
[----:B------:R-:W3:Y:S02]  /*8af0*/  @!P0 SYNCS.PHASECHK.TRANS64 P0, [R0+URZ+0x1d8], R2 ;  /* 0x0001d802000085a7 */ /* 0x000ee400080010ff */
[----:B---3--:R-:W-:Y:S05]  /*8b00*/  @!P0 BRA `(.L_x_210) ;  /* 0xfffffffc00f08947 */ /* 0x008fea000383ffff */
[----:B------:R-:W-:Y:S05]  /*8b10*/  BRA `(.L_x_93) ;  /* 0xffffffc000a07947 */ /* 0x000fea000383ffff */
.L_x_97:
[----:B------:R-:W-:Y:S07]  /*8b20*/  MOV R0, UR15 ;  /* 0x0000000f00007c02 */ /* 0x000fee0008000f00 */
.L_x_211:
[----:B-1----:R1:W2:Y:S02]  /*8b30*/  SYNCS.PHASECHK.TRANS64.TRYWAIT P0, [R0+URZ+0x1b8], R9 ;  /* 0x0001b809000075a7 */ /* 0x0022a400080011ff */
[----:B--2---:R-:W-:Y:S05]  /*8b40*/  @!P0 NANOSLEEP.SYNCS 0x989680 ;  /* 0x009896800000895d */ /* 0x004fea0003900000 */
[----:B------:R-:W2:Y:S02]  /*8b50*/  @!P0 SYNCS.PHASECHK.TRANS64 P0, [R0+URZ+0x1b8], R9 ;  /* 0x0001b809000085a7 */ /* 0x000ea400080010ff */
[----:B--2---:R-:W-:Y:S05]  /*8b60*/  @!P0 BRA `(.L_x_211) ;  /* 0xfffffffc00f08947 */ /* 0x004fea000383ffff */
[----:B------:R-:W-:Y:S05]  /*8b70*/  BRA `(.L_x_212) ;  /* 0xffffffc400187947 */ /* 0x000fea000383ffff */
.L_x_98:
[----:B------:R-:W-:Y:S07]  /*8b80*/  MOV R0, UR13 ;  /* 0x0000000d00007c02 */ /* 0x000fee0008000f00 */
.L_x_213:
[----:B-1----:R1:W2:Y:S02]  /*8b90*/  SYNCS.PHASECHK.TRANS64.TRYWAIT P0, [R0+URZ+0x1b8], R20 ;  /* 0x0001b814000075a7 */ /* 0x0022a400080011ff */
[----:B--2---:R-:W-:Y:S05]  /*8ba0*/  @!P0 NANOSLEEP.SYNCS 0x989680 ;  /* 0x009896800000895d */ /* 0x004fea0003900000 */
[----:B------:R-:W2:Y:S02]  /*8bb0*/  @!P0 SYNCS.PHASECHK.TRANS64 P0, [R0+URZ+0x1b8], R20 ;  /* 0x0001b814000085a7 */ /* 0x000ea400080010ff */
[----:B--2---:R-:W-:Y:S05]  /*8bc0*/  @!P0 BRA `(.L_x_213) ;  /* 0xfffffffc00f08947 */ /* 0x004fea000383ffff */
[----:B------:R-:W-:Y:S05]  /*8bd0*/  BRA `(.L_x_214) ;  /* 0xffffffc400b87947 */ /* 0x000fea000383ffff */
.L_x_100:
[----:B------:R-:W-:-:S07]  /*8be0*/  MOV R0, UR4 ;  /* 0x0000000400007c02 */ /* 0x000fce0008000f00 */
.L_x_215:
[----:B-1----:R1:W3:Y:S02]  /*8bf0*/  SYNCS.PHASECHK.TRANS64.TRYWAIT P0, [R0+URZ], R2 ;  /* 0x00000002000075a7 */ /* 0x0022e400080011ff */
[----:B---3--:R-:W-:Y:S05]  /*8c00*/  @!P0 NANOSLEEP.SYNCS 0x989680 ;  /* 0x009896800000895d */ /* 0x008fea0003900000 */
[----:B------:R-:W3:Y:S02]  /*8c10*/  @!P0 SYNCS.PHASECHK.TRANS64 P0, [R0+URZ], R2 ;  /* 0x00000002000085a7 */ /* 0x000ee400080010ff */
[----:B---3--:R-:W-:Y:S05]  /*8c20*/  @!P0 BRA `(.L_x_215) ;  /* 0xfffffffc00f08947 */ /* 0x008fea000383ffff */
[----:B------:R-:W-:Y:S05]  /*8c30*/  BRA `(.L_x_216) ;  /* 0xffffffc800447947 */ /* 0x000fea000383ffff */
.L_x_101:
[----:B------:R-:W-:-:S07]  /*8c40*/  MOV R0, UR4 ;  /* 0x0000000400007c02 */ /* 0x000fce0008000f00 */
.L_x_217:
[----:B-1----:R1:W3:Y:S02]  /*8c50*/  SYNCS.PHASECHK.TRANS64.TRYWAIT P0, [R0+URZ], R2 ;  /* 0x00000002000075a7 */ /* 0x0022e400080011ff */
[----:B---3--:R-:W-:Y:S05]  /*8c60*/  @!P0 NANOSLEEP.SYNCS 0x989680 ;  /* 0x009896800000895d */ /* 0x008fea0003900000 */
[----:B------:R-:W3:Y:S02]  /*8c70*/  @!P0 SYNCS.PHASECHK.TRANS64 P0, [R0+URZ], R2 ;  /* 0x00000002000085a7 */ /* 0x000ee400080010ff */
[----:B---3--:R-:W-:Y:S05]  /*8c80*/  @!P0 BRA `(.L_x_217) ;  /* 0xfffffffc00f08947 */ /* 0x008fea000383ffff */
[----:B------:R-:W-:Y:S05]  /*8c90*/  BRA `(.L_x_218) ;  /* 0xffffffc800507947 */ /* 0x000fea000383ffff */
.L_x_103:
[----:B--2---:R2:W4:Y:S02]  /*8ca0*/  SYNCS.PHASECHK.TRANS64.TRYWAIT P0, [R0+URZ+0x1e0], R2 ;  /* 0x0001e002000075a7 */ /* 0x00452400080011ff */
[----:B----4-:R-:W-:Y:S05]  /*8cb0*/  @!P0 NANOSLEEP.SYNCS 0x989680 ;  /* 0x009896800000895d */ /* 0x010fea0003900000 */
[----:B------:R-:W4:Y:S02]  /*8cc0*/  @!P0 SYNCS.PHASECHK.TRANS64 P0, [R0+URZ+0x1e0], R2 ;  /* 0x0001e002000085a7 */ /* 0x000f2400080010ff */
[----:B----4-:R-:W-:Y:S05]  /*8cd0*/  @!P0 BRA `(.L_x_103) ;  /* 0xfffffffc00f08947 */ /* 0x010fea000383ffff */
[----:B------:R-:W-:Y:S05]  /*8ce0*/  BRA `(.L_x_219) ;  /* 0xffffffcc00407947 */ /* 0x000fea000383ffff */
.L_x_113:
[----:B-1----:R1:W3:Y:S02]  /*8cf0*/  SYNCS.PHASECHK.TRANS64.TRYWAIT P1, [R2+URZ+0x1a0], R4 ;  /* 0x0001a004020075a7 */ /* 0x0022e400080211ff */
[----:B---3--:R-:W-:Y:S05]  /*8d00*/  @!P1 NANOSLEEP.SYNCS 0x989680 ;  /* 0x009896800000995d */ /* 0x008fea0003900000 */
[----:B------:R-:W3:Y:S02]  /*8d10*/  @!P1 SYNCS.PHASECHK.TRANS64 P1, [R2+URZ+0x1a0], R4 ;  /* 0x0001a004020095a7 */ /* 0x000ee400080210ff */
[----:B---3--:R-:W-:Y:S05]  /*8d20*/  @!P1 BRA `(.L_x_113) ;  /* 0xfffffffc00f09947 */ /* 0x008fea000383ffff */
[----:B------:R-:W-:Y:S05]  /*8d30*/  BRA `(.L_x_112) ;  /* 0xffffffd800407947 */ /* 0x000fea000383ffff */
.L_x_115:
[----:B-1----:R1:W2:Y:S02]  /*8d40*/  SYNCS.PHASECHK.TRANS64.TRYWAIT P0, [R44+URZ+0x200], R3 ;  /* 0x000200032c0075a7 */ /* 0x0022a400080011ff */
[----:B--2---:R-:W-:Y:S05]  /*8d50*/  @!P0 NANOSLEEP.SYNCS 0x989680 ;  /* 0x009896800000895d */ /* 0x004fea0003900000 */
[----:B------:R-:W2:Y:S02]  /*8d60*/  @!P0 SYNCS.PHASECHK.TRANS64 P0, [R44+URZ+0x200], R3 ;  /* 0x000200032c0085a7 */ /* 0x000ea400080010ff */
[----:B--2---:R-:W-:Y:S05]  /*8d70*/  @!P0 BRA `(.L_x_115) ;  /* 0xfffffffc00f08947 */ /* 0x004fea000383ffff */
[----:B------:R-:W-:Y:S05]  /*8d80*/  BRA `(.L_x_114) ;  /* 0xffffffd800907947 */ /* 0x000fea000383ffff */
.L_x_126:
[----:B-1----:R1:W2:Y:S02]  /*8d90*/  SYNCS.PHASECHK.TRANS64.TRYWAIT P0, [R2+URZ+0x1a0], R45 ;  /* 0x0001a02d020075a7 */ /* 0x0022a400080011ff */
[----:B--2---:R-:W-:Y:S05]  /*8da0*/  @!P0 NANOSLEEP.SYNCS 0x989680 ;  /* 0x009896800000895d */ /* 0x004fea0003900000 */
[----:B------:R-:W2:Y:S02]  /*8db0*/  @!P0 SYNCS.PHASECHK.TRANS64 P0, [R2+URZ+0x1a0], R45 ;  /* 0x0001a02d020085a7 */ /* 0x000ea400080010ff */
[----:B--2---:R-:W-:Y:S05]  /*8dc0*/  @!P0 BRA `(.L_x_126) ;  /* 0xfffffffc00f08947 */ /* 0x004fea000383ffff */
[----:B------:R-:W-:Y:S05]  /*8dd0*/  BRA `(.L_x_125) ;  /* 0xffffffe000a07947 */ /* 0x000fea000383ffff */
        .weak           $__internal_0_$__cuda_sm10x_tcgen05_guardrail_trap_col_being_dealloced_not_returned_by_alloc
        .type           $__internal_0_$__cuda_sm10x_tcgen05_guardrail_trap_col_being_dealloced_not_returned_by_alloc,@function
        .size           $__internal_0_$__cuda_sm10x_tcgen05_guardrail_trap_col_being_dealloced_not_returned_by_alloc,($__internal_1_$__cuda_sm10x_tcgen05_guardrail_trap_phase_invalid_during_alloc - $__internal_0_$__cuda_sm10x_tcgen05_guardrail_trap_col_being_dealloced_not_returned_by_alloc)
$__internal_0_$__cuda_sm10x_tcgen05_guardrail_trap_col_being_dealloced_not_returned_by_alloc:
[----:B------:R-:W-:Y:S05]  /*8de0*/  BPT.TRAP 0x1 ;  /* 0x000000040000795c */ /* 0x000fea0000300000 */
[----:B------:R-:W-:-:S04]  /*8df0*/  HFMA2 R3, -RZ, RZ, 0, 0 ;  /* 0x00000000ff037431 */ /* 0x000fc800000001ff */
[----:B------:R-:W-:Y:S05]  /*8e00*/  RET.REL.NODEC R2 `(_ZN7cutlass13device_kernelINS_4gemm6kernel13GemmUniversalIN4cute5tupleIJiiiiEEENS1_10collective13CollectiveMmaINS1_35MainloopSm100TmaUmmaWarpSpecializedILi26ELi2ELi4ENS5_IJNS4_1CILi1EEESB_SB_EEEEENS5_IJNSA_ILi64EEESE_NSA_ILi32EEEEEENS_10bfloat16_tENS5_IJSB_llEEESH_NS5_IJlSB_lEEENS4_8TiledMMAINS4_8MMA_AtomIJNS4_20SM100_MMA_F16BF16_SSISH_SH_fLi64ELi64ELNS4_4UMMA5MajorE1ELSO_0ELNSN_7ScaleInE0ELSP_0EEEEEENS4_6LayoutISC_NS5_IJNSA_ILi0EEEST_ST_EEEEENS5_IJNS4_10UnderscoreESW_SW_EEEEENS4_13SM90_TMA_LOADENS4_14ComposedLayoutINS4_7SwizzleILi3ELi4ELi3EEENS4_18smem_ptr_flag_bitsILi16EEENSS_INS5_IJSE_NSA_ILi8EEEEEENS5_IJSB_SE_EEEEEEEvNS4_8identityESZ_NS10_INS11_ILi2ELi4ELi3EEES14_NSS_INS5_IJS15_SF_EEENS5_IJSF_SB_EEEEEEEvS1A_EENS_8epilogue10collective18CollectiveEpilogueINS1H_23Sm100TmaWarpSpecializedILi3ELi2ELi16ELb1ELb0EEEJSG_NS5_IJNSS_ISE_SB_EENSS_ISF_SB_EEEEESH_SJ_SH_SJ_NS1H_6fusion15FusionCallbacksIS1L_NS1P_17LinearCombinationISH_fSH_fLNS_15FloatRoundStyleE2EEESG_S1O_JEEENS4_5SM1004TMEM4LOAD26SM100_TMEM_LOAD_16dp256b4xESZ_S1F_NS4_17SM75_U32x4_LDSM_NENS4_14SM90_TMA_STOREES1F_NS4_17SM90_U32x4_STSM_NENS4_39AutoVectorizingCopyWithAssumedAlignmentILi128EEEEEEvvEEEEvNT_6ParamsE) ;  /* 0xffffff70027c7950 */ /* 0x000fea0003c3ffff */
        .weak           $__internal_1_$__cuda_sm10x_tcgen05_guardrail_trap_phase_invalid_during_alloc
        .type           $__internal_1_$__cuda_sm10x_tcgen05_guardrail_trap_phase_invalid_during_alloc,@function
        .size           $__internal_1_$__cuda_sm10x_tcgen05_guardrail_trap_phase_invalid_during_alloc,($__internal_2_$__cuda_sm10x_tcgen05_guardrail_trap_unallocated_columns_being_dealloced - $__internal_1_$__cuda_sm10x_tcgen05_guardrail_trap_phase_invalid_during_alloc)
$__internal_1_$__cuda_sm10x_tcgen05_guardrail_trap_phase_invalid_during_alloc:
[----:B------:R-:W-:Y:S05]  /*8e10*/  BPT.TRAP 0x1 ;  /* 0x000000040000795c */ /* 0x000fea0000300000 */
[----:B------:R-:W-:-:S04]  /*8e20*/  MOV R3, 0x0 ;  /* 0x0000000000037802 */ /* 0x000fc80000000f00 */
[----:B------:R-:W-:Y:S05]  /*8e30*/  RET.REL.NODEC R2 `(_ZN7cutlass13device_kernelINS_4gemm6kernel13GemmUniversalIN4cute5tupleIJiiiiEEENS1_10collective13CollectiveMmaINS1_35MainloopSm100TmaUmmaWarpSpecializedILi26ELi2ELi4ENS5_IJNS4_1CILi1EEESB_SB_EEEEENS5_IJNSA_ILi64EEESE_NSA_ILi32EEEEEENS_10bfloat16_tENS5_IJSB_llEEESH_NS5_IJlSB_lEEENS4_8TiledMMAINS4_8MMA_AtomIJNS4_20SM100_MMA_F16BF16_SSISH_SH_fLi64ELi64ELNS4_4UMMA5MajorE1ELSO_0ELNSN_7ScaleInE0ELSP_0EEEEEENS4_6LayoutISC_NS5_IJNSA_ILi0EEEST_ST_EEEEENS5_IJNS4_10UnderscoreESW_SW_EEEEENS4_13SM90_TMA_LOADENS4_14ComposedLayoutINS4_7SwizzleILi3ELi4ELi3EEENS4_18smem_ptr_flag_bitsILi16EEENSS_INS5_IJSE_NSA_ILi8EEEEEENS5_IJSB_SE_EEEEEEEvNS4_8identityESZ_NS10_INS11_ILi2ELi4ELi3EEES14_NSS_INS5_IJS15_SF_EEENS5_IJSF_SB_EEEEEEEvS1A_EENS_8epilogue10collective18CollectiveEpilogueINS1H_23Sm100TmaWarpSpecializedILi3ELi2ELi16ELb1ELb0EEEJSG_NS5_IJNSS_ISE_SB_EENSS_ISF_SB_EEEEESH_SJ_SH_SJ_NS1H_6fusion15FusionCallbacksIS1L_NS1P_17LinearCombinationISH_fSH_fLNS_15FloatRoundStyleE2EEESG_S1O_JEEENS4_5SM1004TMEM4LOAD26SM100_TMEM_LOAD_16dp256b4xESZ_S1F_NS4_17SM75_U32x4_LDSM_NENS4_14SM90_TMA_STOREES1F_NS4_17SM90_U32x4_STSM_NENS4_39AutoVectorizingCopyWithAssumedAlignmentILi128EEEEEEvvEEEEvNT_6ParamsE) ;  /* 0xffffff7002707950 */ /* 0x000fea0003c3ffff */
        .weak           $__internal_2_$__cuda_sm10x_tcgen05_guardrail_trap_unallocated_columns_being_dealloced
        .type           $__internal_2_$__cuda_sm10x_tcgen05_guardrail_trap_unallocated_columns_being_dealloced,@function
        .size           $__internal_2_$__cuda_sm10x_tcgen05_guardrail_trap_unallocated_columns_being_dealloced,(.L_x_221 - $__internal_2_$__cuda_sm10x_tcgen05_guardrail_trap_unallocated_columns_being_dealloced)
$__internal_2_$__cuda_sm10x_tcgen05_guardrail_trap_unallocated_columns_being_dealloced:
[----:B------:R-:W-:Y:S05]  /*8e40*/  BPT.TRAP 0x1 ;  /* 0x000000040000795c */ /* 0x000fea0000300000 */
[----:B------:R-:W-:-:S04]  /*8e50*/  HFMA2 R3, -RZ, RZ, 0, 0 ;  /* 0x00000000ff037431 */ /* 0x000fc800000001ff */
[----:B------:R-:W-:Y:S05]  /*8e60*/  RET.REL.NODEC R2 `(_ZN7cutlass13device_kernelINS_4gemm6kernel13GemmUniversalIN4cute5tupleIJiiiiEEENS1_10collective13CollectiveMmaINS1_35MainloopSm100TmaUmmaWarpSpecializedILi26ELi2ELi4ENS5_IJNS4_1CILi1EEESB_SB_EEEEENS5_IJNSA_ILi64EEESE_NSA_ILi32EEEEEENS_10bfloat16_tENS5_IJSB_llEEESH_NS5_IJlSB_lEEENS4_8TiledMMAINS4_8MMA_AtomIJNS4_20SM100_MMA_F16BF16_SSISH_SH_fLi64ELi64ELNS4_4UMMA5MajorE1ELSO_0ELNSN_7ScaleInE0ELSP_0EEEEEENS4_6LayoutISC_NS5_IJNSA_ILi0EEEST_ST_EEEEENS5_IJNS4_10UnderscoreESW_SW_EEEEENS4_13SM90_TMA_LOADENS4_14ComposedLayoutINS4_7SwizzleILi3ELi4ELi3EEENS4_18smem_ptr_flag_bitsILi16EEENSS_INS5_IJSE_NSA_ILi8EEEEEENS5_IJSB_SE_EEEEEEEvNS4_8identityESZ_NS10_INS11_ILi2ELi4ELi3EEES14_NSS_INS5_IJS15_SF_EEENS5_IJSF_SB_EEEEEEEvS1A_EENS_8epilogue10collective18CollectiveEpilogueINS1H_23Sm100TmaWarpSpecializedILi3ELi2ELi16ELb1ELb0EEEJSG_NS5_IJNSS_ISE_SB_EENSS_ISF_SB_EEEEESH_SJ_SH_SJ_NS1H_6fusion15FusionCallbacksIS1L_NS1P_17LinearCombinationISH_fSH_fLNS_15FloatRoundStyleE2EEESG_S1O_JEEENS4_5SM1004TMEM4LOAD26SM100_TMEM_LOAD_16dp256b4xESZ_S1F_NS4_17SM75_U32x4_LDSM_NENS4_14SM90_TMA_STOREES1F_NS4_17SM90_U32x4_STSM_NENS4_39AutoVectorizingCopyWithAssumedAlignmentILi128EEEEEEvvEEEEvNT_6ParamsE) ;  /* 0xffffff7002647950 */ /* 0x000fea0003c3ffff */
.L_x_220:
[----:B------:R-:W-:-:S00]  /*8e70*/  BRA `(.L_x_220) ;  /* 0xfffffffc00fc7947 */ /* 0x000fc0000383ffff */
[----:B------:R-:W-:-:S00]  /*8e80*/  NOP ;  /* 0x0000000000007918 */ /* 0x000fc00000000000 */
[----:B------:R-:W-:-:S00]  /*8e90*/  NOP ;  /* 0x0000000000007918 */ /* 0x000fc00000000000 */
[----:B------:R-:W-:-:S00]  /*8ea0*/  NOP ;  /* 0x0000000000007918 */ /* 0x000fc00000000000 */
[----:B------:R-:W-:-:S00]  /*8eb0*/  NOP ;  /* 0x0000000000007918 */ /* 0x000fc00000000000 */
[----:B------:R-:W-:-:S00]  /*8ec0*/  NOP ;  /* 0x0000000000007918 */ /* 0x000fc00000000000 */
[----:B------:R-:W-:-:S00]  /*8ed0*/  NOP ;  /* 0x0000000000007918 */ /* 0x000fc00000000000 */
[----:B------:R-:W-:-:S00]  /*8ee0*/  NOP ;  /* 0x0000000000007918 */ /* 0x000fc00000000000 */
[----:B------:R-:W-:-:S00]  /*8ef0*/  NOP ;  /* 0x0000000000007918 */ /* 0x000fc00000000000 */
.L_x_221:


//--------------------- .nv.global.init           --------------------------
	.section	.nv.global.init,"aw",@progbits
.nv.global.init:
	.type		$str$27,@object
	.size		$str$27,($str$28 - $str$27)
$str$27:
        /*0000*/ 	.byte	0x28, 0x61, 0x64, 0x64, 0x72, 0x65, 0x73, 0x73, 0x20, 0x26, 0x20, 0x6d, 0x61, 0x73, 0x6b, 0x29
        /*0010*/ 	.byte	0x20, 0x3d, 0x3d, 0x20, 0x30, 0x00
	.type		$str$28,@object
	.size		$str$28,($str$26 - $str$28)
$str$28:
        /*0016*/ 	.byte	0x2f, 0x74, 0x6d, 0x70, 0x2f, 0x63, 0x75, 0x74, 0x6c, 0x61, 0x73, 0x73, 0x5f, 0x73, 0x77, 0x65
        /*0026*/ 	.byte	0x65, 0x70, 0x5f, 0x73, 0x72, 0x63, 0x2f, 0x69, 0x6e, 0x63, 0x6c, 0x75, 0x64, 0x65, 0x2f, 0x63
        /*0036*/ 	.byte	0x75, 0x74, 0x65, 0x2f, 0x70, 0x6f, 0x69, 0x6e, 0x74, 0x65, 0x72, 0x5f, 0x66, 0x6c, 0x61, 0x67
        /*0046*/ 	.byte	0x67, 0x65, 0x64, 0x2e, 0x68, 0x70, 0x70, 0x00
	.type		$str$26,@object
	.size		$str$26,($str$25 - $str$26)
$str$26:
        /*004e*/ 	.byte	0x2f, 0x74, 0x6d, 0x70, 0x2f, 0x63, 0x75, 0x74, 0x6c, 0x61, 0x73, 0x73, 0x5f, 0x73, 0x77, 0x65
        /*005e*/ 	.byte	0x65, 0x70, 0x5f, 0x73, 0x72, 0x63, 0x2f, 0x69, 0x6e, 0x63, 0x6c, 0x75, 0x64, 0x65, 0x2f, 0x63
        /*006e*/ 	.byte	0x75, 0x74, 0x65, 0x2f, 0x61, 0x74, 0x6f, 0x6d, 0x2f, 0x63, 0x6f, 0x70, 0x79, 0x5f, 0x74, 0x72
        /*007e*/ 	.byte	0x61, 0x69, 0x74, 0x73, 0x5f, 0x73, 0x6d, 0x31, 0x30, 0x30, 0x2e, 0x68, 0x70, 0x70, 0x00
	.type		$str$25,@object
	.size		$str$25,(__unnamed_1 - $str$25)
$str$25:
        /*008d*/ 	.byte	0x28, 0x28, 0x75, 0x69, 0x6e, 0x74, 0x33, 0x32, 0x5f, 0x74, 0x28, 0x74, 0x68, 0x72, 0x65, 0x61
        /*009d*/ 	.byte	0x64, 0x49, 0x64, 0x78, 0x2e, 0x78, 0x29, 0x20, 0x2f, 0x20, 0x33, 0x32, 0x29, 0x20, 0x25, 0x20
        /*00ad*/ 	.byte	0x34, 0x29, 0x20, 0x3d, 0x3d, 0x20, 0x28, 0x28, 0x28, 0x74, 0x6d, 0x65, 0x6d, 0x5f, 0x61, 0x64
        /*00bd*/ 	.byte	0x64, 0x72, 0x20, 0x3e, 0x3e, 0x20, 0x31, 0x36, 0x29, 0x20, 0x2f, 0x20, 0x33, 0x32, 0x29, 0x20
        /*00cd*/ 	.byte	0x25, 0x20, 0x34, 0x29, 0x00
	.type		__unnamed_1,@object
	.size		__unnamed_1,(__unnamed_2 - __unnamed_1)
__unnamed_1:
        /*00d2*/ 	.byte	0x61, 0x75, 0x74, 0x6f, 0x20, 0x63, 0x75, 0x74, 0x65, 0x3a, 0x3a, 0x61, 0x73, 0x5f, 0x70, 0x6f
        /* <DEDUP_REMOVED lines=24> */
        /*0262*/ 	.byte	0x30, 0x34, 0x38, 0x3e, 0x3e, 0x3e, 0x3e, 0x5d, 0x00
	.type		__unnamed_2,@object
	.size		__unnamed_2,(.L_2 - __unnamed_2)
__unnamed_2:
        /* <DEDUP_REMOVED lines=45> */
        /*053b*/ 	.byte	0x3e, 0x3e, 0x3e, 0x5d, 0x00
.L_2:


//--------------------- .nv.shared._ZN7cutlass13device_kernelINS_4gemm6kernel13GemmUniversalIN4cute5tupleIJiiiiEEENS1_10collective13CollectiveMmaINS1_35MainloopSm100TmaUmmaWarpSpecializedILi26ELi2ELi4ENS5_IJNS4_1CILi1EEESB_SB_EEEEENS5_IJNSA_ILi64EEESE_NSA_ILi32EEEEEENS_10bfloat16_tENS5_IJSB_llEEESH_NS5_IJlSB_lEEENS4_8TiledMMAINS4_8MMA_AtomIJNS4_20SM100_MMA_F16BF16_SSISH_SH_fLi64ELi64ELNS4_4UMMA5MajorE1ELSO_0ELNSN_7ScaleInE0ELSP_0EEEEEENS4_6LayoutISC_NS5_IJNSA_ILi0EEEST_ST_EEEEENS5_IJNS4_10UnderscoreESW_SW_EEEEENS4_13SM90_TMA_LOADENS4_14ComposedLayoutINS4_7SwizzleILi3ELi4ELi3EEENS4_18smem_ptr_flag_bitsILi16EEENSS_INS5_IJSE_NSA_ILi8EEEEEENS5_IJSB_SE_EEEEEEEvNS4_8identityESZ_NS10_INS11_ILi2ELi4ELi3EEES14_NSS_INS5_IJS15_SF_EEENS5_IJSF_SB_EEEEEEEvS1A_EENS_8epilogue10collective18CollectiveEpilogueINS1H_23Sm100TmaWarpSpecializedILi3ELi2ELi16ELb1ELb0EEEJSG_NS5_IJNSS_ISE_SB_EENSS_ISF_SB_EEEEESH_SJ_SH_SJ_NS1H_6fusion15FusionCallbacksIS1L_NS1P_17LinearCombinationISH_fSH_fLNS_15FloatRoundStyleE2EEESG_S1O_JEEENS4_5SM1004TMEM4LOAD26SM100_TMEM_LOAD_16dp256b4xESZ_S1F_NS4_17SM75_U32x4_LDSM_NENS4_14SM90_TMA_STOREES1F_NS4_17SM90_U32x4_STSM_NENS4_39AutoVectorizingCopyWithAssumedAlignmentILi128EEEEEEvvEEEEvNT_6ParamsE --------------------------
	.section	.nv.shared._ZN7cutlass13device_kernelINS_4gemm6kernel13GemmUniversalIN4cute5tupleIJiiiiEEENS1_10collective13CollectiveMmaINS1_35MainloopSm100TmaUmmaWarpSpecializedILi26ELi2ELi4ENS5_IJNS4_1CILi1EEESB_SB_EEEEENS5_IJNSA_ILi64EEESE_NSA_ILi32EEEEEENS_10bfloat16_tENS5_IJSB_llEEESH_NS5_IJlSB_lEEENS4_8TiledMMAINS4_8MMA_AtomIJNS4_20SM100_MMA_F16BF16_SSISH_SH_fLi64ELi64ELNS4_4UMMA5MajorE1ELSO_0ELNSN_7ScaleInE0ELSP_0EEEEEENS4_6LayoutISC_NS5_IJNSA_ILi0EEEST_ST_EEEEENS5_IJNS4_10UnderscoreESW_SW_EEEEENS4_13SM90_TMA_LOADENS4_14ComposedLayoutINS4_7SwizzleILi3ELi4ELi3EEENS4_18smem_ptr_flag_bitsILi16EEENSS_INS5_IJSE_NSA_ILi8EEEEEENS5_IJSB_SE_EEEEEEEvNS4_8identityESZ_NS10_INS11_ILi2ELi4ELi3EEES14_NSS_INS5_IJS15_SF_EEENS5_IJSF_SB_EEEEEEEvS1A_EENS_8epilogue10collective18CollectiveEpilogueINS1H_23Sm100TmaWarpSpecializedILi3ELi2ELi16ELb1ELb0EEEJSG_NS5_IJNSS_ISE_SB_EENSS_ISF_SB_EEEEESH_SJ_SH_SJ_NS1H_6fusion15FusionCallbacksIS1L_NS1P_17LinearCombinationISH_fSH_fLNS_15FloatRoundStyleE2EEESG_S1O_JEEENS4_5SM1004TMEM4LOAD26SM100_TMEM_LOAD_16dp256b4xESZ_S1F_NS4_17SM75_U32x4_LDSM_NENS4_14SM90_TMA_STOREES1F_NS4_17SM90_U32x4_STSM_NENS4_39AutoVectorizingCopyWithAssumedAlignmentILi128EEEEEEvvEEEEvNT_6ParamsE,"aw",@nobits
	.sectionflags	@""
	.align	16
	.zero		1024


//--------------------- .nv.shared.reserved.0     --------------------------
	.section	.nv.shared.reserved.0,"aw",@nobits
	.weak		__nv_reservedSMEM_offset_0_alias
	.size		__nv_reservedSMEM_offset_0_alias, 0, 64
	.other		__nv_reservedSMEM_offset_0_alias,@"STO_CUDA_RESERVED_SHARED STV_DEFAULT"
__nv_reservedSMEM_offset_0_alias:
	.zero		0
.nv.shared.reserved.0:
	.zero		64
	.weak		__nv_reservedSMEM_tcgen05_partition
	.type		__nv_reservedSMEM_tcgen05_partition,@object
	.size		__nv_reservedSMEM_tcgen05_partition,(.L_0 - __nv_reservedSMEM_tcgen05_partition)
__nv_reservedSMEM_tcgen05_partition:
	.zero		32
.L_0:


//--------------------- .nv.global                --------------------------
	.section	.nv.global,"aw",@nobits
.nv.global:
	.type		_ZN40_INTERNAL_a6871c0d_4_k_cu_50c175fd_250174cute1_E,@object
	.size		_ZN40_INTERNAL_a6871c0d_4_k_cu_50c175fd_250174cute1_E,(_ZN40_INTERNAL_a6871c0d_4_k_cu_50c175fd_250174cuda3std3__45__cpo6cbeginE - _ZN40_INTERNAL_a6871c0d_4_k_cu_50c175fd_250174cute1_E)
_ZN40_INTERNAL_a6871c0d_4_k_cu_50c175fd_250174cute1_E:
	.zero		1
	.type		_ZN40_INTERNAL_a6871c0d_4_k_cu_50c175fd_250174cuda3std3__45__cpo6cbeginE,@object
	.size		_ZN40_INTERNAL_a6871c0d_4_k_cu_50c175fd_250174cuda3std3__45__cpo6cbeginE,(_ZN40_INTERNAL_a6871c0d_4_k_cu_50c175fd_250174cuda3std3__48in_placeE - _ZN40_INTERNAL_a6871c0d_4_k_cu_50c175fd_250174cuda3std3__45__cpo6cbeginE)
_ZN40_INTERNAL_a6871c0d_4_k_cu_50c175fd_250174cuda3std3__45__cpo6cbeginE:
	.zero		1
	.type		_ZN40_INTERNAL_a6871c0d_4_k_cu_50c175fd_250174cuda3std3__48in_placeE,@object
	.size		_ZN40_INTERNAL_a6871c0d_4_k_cu_50c175fd_250174cuda3std3__48in_placeE,(_ZN40_INTERNAL_a6871c0d_4_k_cu_50c175fd_250174cuda3std6ranges3__45__cpo9iter_moveE - _ZN40_INTERNAL_a6871c0d_4_k_cu_50c175fd_250174cuda3std3__48in_placeE)
_ZN40_INTERNAL_a6871c0d_4_k_cu_50c175fd_250174cuda3std3__48in_placeE:
	.zero		1
	.type		_ZN40_INTERNAL_a6871c0d_4_k_cu_50c175fd_250174cuda3std6ranges3__45__cpo9iter_moveE,@object
	.size		_ZN40_INTERNAL_a6871c0d_4_k_cu_50c175fd_250174cuda3std6ranges3__45__cpo9iter_moveE,(_ZN40_INTERNAL_a6871c0d_4_k_cu_50c175fd_250174cuda3std3__45__cpo5beginE - _ZN40_INTERNAL_a6871c0d_4_k_cu_50c175fd_250174cuda3std6ranges3__45__cpo9iter_moveE)
_ZN40_INTERNAL_a6871c0d_4_k_cu_50c175fd_250174cuda3std6ranges3__45__cpo9iter_moveE:
	.zero		1
	.type		_ZN40_INTERNAL_a6871c0d_4_k_cu_50c175fd_250174cuda3std3__45__cpo5beginE,@object
	.size		_ZN40_INTERNAL_a6871c0d_4_k_cu_50c175fd_250174cuda3std3__45__cpo5beginE,(_ZN40_INTERNAL_a6871c0d_4_k_cu_50c175fd_250174cuda3std3__442_GLOBAL__N__a6871c0d_4_k_cu_50c175fd_250176ignoreE - _ZN40_INTERNAL_a6871c0d_4_k_cu_50c175fd_250174cuda3std3__45__cpo5beginE)
_ZN40_INTERNAL_a6871c0d_4_k_cu_50c175fd_250174cuda3std3__45__cpo5beginE:
	.zero		1
	.type		_ZN40_INTERNAL_a6871c0d_4_k_cu_50c175fd_250174cuda3std3__442_GLOBAL__N__a6871c0d_4_k_cu_50c175fd_250176ignoreE,@object
	.size		_ZN40_INTERNAL_a6871c0d_4_k_cu_50c175fd_250174cuda3std3__442_GLOBAL__N__a6871c0d_4_k_cu_50c175fd_250176ignoreE,(_ZN40_INTERNAL_a6871c0d_4_k_cu_50c175fd_250174cute7productE - _ZN40_INTERNAL_a6871c0d_4_k_cu_50c175fd_250174cuda3std3__442_GLOBAL__N__a6871c0d_4_k_cu_50c175fd_250176ignoreE)
_ZN40_INTERNAL_a6871c0d_4_k_cu_50c175fd_250174cuda3std3__442_GLOBAL__N__a6871c0d_4_k_cu_50c175fd_250176ignoreE:
	.zero		1
	.type		_ZN40_INTERNAL_a6871c0d_4_k_cu_50c175fd_250174cute7productE,@object
	.size		_ZN40_INTERNAL_a6871c0d_4_k_cu_50c175fd_250174cute7productE,(_ZN40_INTERNAL_a6871c0d_4_k_cu_50c175fd_250174cuda3std3__45__cpo3endE - _ZN40_INTERNAL_a6871c0d_4_k_cu_50c175fd_250174cute7productE)
_ZN40_INTERNAL_a6871c0d_4_k_cu_50c175fd_250174cute7productE:
	.zero		1
	.type		_ZN40_INTERNAL_a6871c0d_4_k_cu_50c175fd_250174cuda3std3__45__cpo3endE,@object
	.size		_ZN40_INTERNAL_a6871c0d_4_k_cu_50c175fd_250174cuda3std3__45__cpo3endE,(_ZN40_INTERNAL_a6871c0d_4_k_cu_50c175fd_250174cuda3std3__419piecewise_constructE - _ZN40_INTERNAL_a6871c0d_4_k_cu_50c175fd_250174cuda3std3__45__cpo3endE)
_ZN40_INTERNAL_a6871c0d_4_k_cu_50c175fd_250174cuda3std3__45__cpo3endE:
	.zero		1
	.type		_ZN40_INTERNAL_a6871c0d_4_k_cu_50c175fd_250174cuda3std3__419piecewise_constructE,@object
	.size		_ZN40_INTERNAL_a6871c0d_4_k_cu_50c175fd_250174cuda3std3__419piecewise_constructE,(_ZN40_INTERNAL_a6871c0d_4_k_cu_50c175fd_250174cuda3std3__45__cpo4cendE - _ZN40_INTERNAL_a6871c0d_4_k_cu_50c175fd_250174cuda3std3__419piecewise_constructE)
_ZN40_INTERNAL_a6871c0d_4_k_cu_50c175fd_250174cuda3std3__419piecewise_constructE:
	.zero		1
	.type		_ZN40_INTERNAL_a6871c0d_4_k_cu_50c175fd_250174cuda3std3__45__cpo4cendE,@object
	.size		_ZN40_INTERNAL_a6871c0d_4_k_cu_50c175fd_250174cuda3std3__45__cpo4cendE,(_ZN40_INTERNAL_a6871c0d_4_k_cu_50c175fd_250174cuda3std6ranges3__45__cpo4swapE - _ZN40_INTERNAL_a6871c0d_4_k_cu_50c175fd_250174cuda3std3__45__cpo4cendE)
_ZN40_INTERNAL_a6871c0d_4_k_cu_50c175fd_250174cuda3std3__45__cpo4cendE:
	.zero		1
	.type		_ZN40_INTERNAL_a6871c0d_4_k_cu_50c175fd_250174cuda3std6ranges3__45__cpo4swapE,@object
	.size		_ZN40_INTERNAL_a6871c0d_4_k_cu_50c175fd_250174cuda3std6ranges3__45__cpo4swapE,(.L_10 - _ZN40_INTERNAL_a6871c0d_4_k_cu_50c175fd_250174cuda3std6ranges3__45__cpo4swapE)
_ZN40_INTERNAL_a6871c0d_4_k_cu_50c175fd_250174cuda3std6ranges3__45__cpo4swapE:
	.zero		1
.L_10:


//--------------------- .nv.constant0._ZN7cutlass13device_kernelINS_4gemm6kernel13GemmUniversalIN4cute5tupleIJiiiiEEENS1_10collective13CollectiveMmaINS1_35MainloopSm100TmaUmmaWarpSpecializedILi26ELi2ELi4ENS5_IJNS4_1CILi1EEESB_SB_EEEEENS5_IJNSA_ILi64EEESE_NSA_ILi32EEEEEENS_10bfloat16_tENS5_IJSB_llEEESH_NS5_IJlSB_lEEENS4_8TiledMMAINS4_8MMA_AtomIJNS4_20SM100_MMA_F16BF16_SSISH_SH_fLi64ELi64ELNS4_4UMMA5MajorE1ELSO_0ELNSN_7ScaleInE0ELSP_0EEEEEENS4_6LayoutISC_NS5_IJNSA_ILi0EEEST_ST_EEEEENS5_IJNS4_10UnderscoreESW_SW_EEEEENS4_13SM90_TMA_LOADENS4_14ComposedLayoutINS4_7SwizzleILi3ELi4ELi3EEENS4_18smem_ptr_flag_bitsILi16EEENSS_INS5_IJSE_NSA_ILi8EEEEEENS5_IJSB_SE_EEEEEEEvNS4_8identityESZ_NS10_INS11_ILi2ELi4ELi3EEES14_NSS_INS5_IJS15_SF_EEENS5_IJSF_SB_EEEEEEEvS1A_EENS_8epilogue10collective18CollectiveEpilogueINS1H_23Sm100TmaWarpSpecializedILi3ELi2ELi16ELb1ELb0EEEJSG_NS5_IJNSS_ISE_SB_EENSS_ISF_SB_EEEEESH_SJ_SH_SJ_NS1H_6fusion15FusionCallbacksIS1L_NS1P_17LinearCombinationISH_fSH_fLNS_15FloatRoundStyleE2EEESG_S1O_JEEENS4_5SM1004TMEM4LOAD26SM100_TMEM_LOAD_16dp256b4xESZ_S1F_NS4_17SM75_U32x4_LDSM_NENS4_14SM90_TMA_STOREES1F_NS4_17SM90_U32x4_STSM_NENS4_39AutoVectorizingCopyWithAssumedAlignmentILi128EEEEEEvvEEEEvNT_6ParamsE --------------------------
	.section	.nv.constant0._ZN7cutlass13device_kernelINS_4gemm6kernel13GemmUniversalIN4cute5tupleIJiiiiEEENS1_10collective13CollectiveMmaINS1_35MainloopSm100TmaUmmaWarpSpecializedILi26ELi2ELi4ENS5_IJNS4_1CILi1EEESB_SB_EEEEENS5_IJNSA_ILi64EEESE_NSA_ILi32EEEEEENS_10bfloat16_tENS5_IJSB_llEEESH_NS5_IJlSB_lEEENS4_8TiledMMAINS4_8MMA_AtomIJNS4_20SM100_MMA_F16BF16_SSISH_SH_fLi64ELi64ELNS4_4UMMA5MajorE1ELSO_0ELNSN_7ScaleInE0ELSP_0EEEEEENS4_6LayoutISC_NS5_IJNSA_ILi0EEEST_ST_EEEEENS5_IJNS4_10UnderscoreESW_SW_EEEEENS4_13SM90_TMA_LOADENS4_14ComposedLayoutINS4_7SwizzleILi3ELi4ELi3EEENS4_18smem_ptr_flag_bitsILi16EEENSS_INS5_IJSE_NSA_ILi8EEEEEENS5_IJSB_SE_EEEEEEEvNS4_8identityESZ_NS10_INS11_ILi2ELi4ELi3EEES14_NSS_INS5_IJS15_SF_EEENS5_IJSF_SB_EEEEEEEvS1A_EENS_8epilogue10collective18CollectiveEpilogueINS1H_23Sm100TmaWarpSpecializedILi3ELi2ELi16ELb1ELb0EEEJSG_NS5_IJNSS_ISE_SB_EENSS_ISF_SB_EEEEESH_SJ_SH_SJ_NS1H_6fusion15FusionCallbacksIS1L_NS1P_17LinearCombinationISH_fSH_fLNS_15FloatRoundStyleE2EEESG_S1O_JEEENS4_5SM1004TMEM4LOAD26SM100_TMEM_LOAD_16dp256b4xESZ_S1F_NS4_17SM75_U32x4_LDSM_NENS4_14SM90_TMA_STOREES1F_NS4_17SM90_U32x4_STSM_NENS4_39AutoVectorizingCopyWithAssumedAlignmentILi128EEEEEEvvEEEEvNT_6ParamsE,"a",@progbits
	.sectionflags	@""
	.align	4
.nv.constant0._ZN7cutlass13device_kernelINS_4gemm6kernel13GemmUniversalIN4cute5tupleIJiiiiEEENS1_10collective13CollectiveMmaINS1_35MainloopSm100TmaUmmaWarpSpecializedILi26ELi2ELi4ENS5_IJNS4_1CILi1EEESB_SB_EEEEENS5_IJNSA_ILi64EEESE_NSA_ILi32EEEEEENS_10bfloat16_tENS5_IJSB_llEEESH_NS5_IJlSB_lEEENS4_8TiledMMAINS4_8MMA_AtomIJNS4_20SM100_MMA_F16BF16_SSISH_SH_fLi64ELi64ELNS4_4UMMA5MajorE1ELSO_0ELNSN_7ScaleInE0ELSP_0EEEEEENS4_6LayoutISC_NS5_IJNSA_ILi0EEEST_ST_EEEEENS5_IJNS4_10UnderscoreESW_SW_EEEEENS4_13SM90_TMA_LOADENS4_14ComposedLayoutINS4_7SwizzleILi3ELi4ELi3EEENS4_18smem_ptr_flag_bitsILi16EEENSS_INS5_IJSE_NSA_ILi8EEEEEENS5_IJSB_SE_EEEEEEEvNS4_8identityESZ_NS10_INS11_ILi2ELi4ELi3EEES14_NSS_INS5_IJS15_SF_EEENS5_IJSF_SB_EEEEEEEvS1A_EENS_8epilogue10collective18CollectiveEpilogueINS1H_23Sm100TmaWarpSpecializedILi3ELi2ELi16ELb1ELb0EEEJSG_NS5_IJNSS_ISE_SB_EENSS_ISF_SB_EEEEESH_SJ_SH_SJ_NS1H_6fusion15FusionCallbacksIS1L_NS1P_17LinearCombinationISH_fSH_fLNS_15FloatRoundStyleE2EEESG_S1O_JEEENS4_5SM1004TMEM4LOAD26SM100_TMEM_LOAD_16dp256b4xESZ_S1F_NS4_17SM75_U32x4_LDSM_NENS4_14SM90_TMA_STOREES1F_NS4_17SM90_U32x4_STSM_NENS4_39AutoVectorizingCopyWithAssumedAlignmentILi128EEEEEEvvEEEEvNT_6ParamsE:
	.zero		2944


//--------------------- SYMBOLS --------------------------

	.type		.nv.reservedSmem.offset0,@object
	.size		.nv.reservedSmem.offset0,0x4
	.type		.nv.reservedSmem.cap,@object
	.size		.nv.reservedSmem.cap,0x4
	.type		__assertfail,@function
